//
// Generated by NVIDIA NVVM Compiler
//
// Compiler Build ID: CL-36424714
// Cuda compilation tools, release 13.0, V13.0.88
// Based on NVVM 20.0.0
//

.version 9.0
.target sm_100
.address_size 64

	// .globl	_Z6matAddPfS_S_ii

.visible .entry _Z6matAddPfS_S_ii(
	.param .u64 .ptr .align 1 _Z6matAddPfS_S_ii_param_0,
	.param .u64 .ptr .align 1 _Z6matAddPfS_S_ii_param_1,
	.param .u64 .ptr .align 1 _Z6matAddPfS_S_ii_param_2,
	.param .u32 _Z6matAddPfS_S_ii_param_3,
	.param .u32 _Z6matAddPfS_S_ii_param_4
)
{
	.reg .pred 	%p<4>;
	.reg .b32 	%r<12>;
	.reg .b32 	%f<4>;
	.reg .b64 	%rd<12>;

	ld.param.u64 	%rd1, [_Z6matAddPfS_S_ii_param_0];
	ld.param.u64 	%rd2, [_Z6matAddPfS_S_ii_param_1];
	ld.param.u64 	%rd3, [_Z6matAddPfS_S_ii_param_2];
	ld.param.u32 	%r4, [_Z6matAddPfS_S_ii_param_3];
	ld.param.u32 	%r3, [_Z6matAddPfS_S_ii_param_4];
	mov.u32 	%r5, %ctaid.y;
	mov.u32 	%r6, %ntid.y;
	mov.u32 	%r7, %tid.y;
	mad.lo.s32 	%r1, %r5, %r6, %r7;
	mov.u32 	%r8, %ctaid.x;
	mov.u32 	%r9, %ntid.x;
	mov.u32 	%r10, %tid.x;
	mad.lo.s32 	%r2, %r8, %r9, %r10;
	setp.ge.s32 	%p1, %r1, %r4;
	setp.ge.s32 	%p2, %r2, %r3;
	or.pred  	%p3, %p1, %p2;
	@%p3 bra 	$L__BB0_2;
	cvta.to.global.u64 	%rd4, %rd1;
	cvta.to.global.u64 	%rd5, %rd2;
	cvta.to.global.u64 	%rd6, %rd3;
	mad.lo.s32 	%r11, %r3, %r1, %r2;
	mul.wide.s32 	%rd7, %r11, 4;
	add.s64 	%rd8, %rd4, %rd7;
	ld.global.f32 	%f1, [%rd8];
	mul.wide.s32 	%rd9, %r2, 4;
	add.s64 	%rd10, %rd5, %rd9;
	ld.global.f32 	%f2, [%rd10];
	add.f32 	%f3, %f1, %f2;
	add.s64 	%rd11, %rd6, %rd7;
	st.global.f32 	[%rd11], %f3;
$L__BB0_2:
	ret;

}
	// .globl	_Z6matMulPfS_S_iii
.visible .entry _Z6matMulPfS_S_iii(
	.param .u64 .ptr .align 1 _Z6matMulPfS_S_iii_param_0,
	.param .u64 .ptr .align 1 _Z6matMulPfS_S_iii_param_1,
	.param .u64 .ptr .align 1 _Z6matMulPfS_S_iii_param_2,
	.param .u32 _Z6matMulPfS_S_iii_param_3,
	.param .u32 _Z6matMulPfS_S_iii_param_4,
	.param .u32 _Z6matMulPfS_S_iii_param_5
)
{
	.reg .pred 	%p<13>;
	.reg .b32 	%r<41>;
	.reg .b32 	%f<68>;
	.reg .b64 	%rd<53>;

	ld.param.u64 	%rd7, [_Z6matMulPfS_S_iii_param_0];
	ld.param.u64 	%rd8, [_Z6matMulPfS_S_iii_param_1];
	ld.param.u64 	%rd6, [_Z6matMulPfS_S_iii_param_2];
	ld.param.u32 	%r20, [_Z6matMulPfS_S_iii_param_3];
	ld.param.u32 	%r18, [_Z6matMulPfS_S_iii_param_4];
	ld.param.u32 	%r19, [_Z6matMulPfS_S_iii_param_5];
	cvta.to.global.u64 	%rd1, %rd8;
	cvta.to.global.u64 	%rd2, %rd7;
	mov.u32 	%r21, %ctaid.y;
	mov.u32 	%r22, %ntid.y;
	mov.u32 	%r23, %tid.y;
	mad.lo.s32 	%r1, %r21, %r22, %r23;
	mov.u32 	%r24, %ctaid.x;
	mov.u32 	%r25, %ntid.x;
	mov.u32 	%r26, %tid.x;
	mad.lo.s32 	%r2, %r24, %r25, %r26;
	setp.ge.s32 	%p1, %r1, %r20;
	setp.ge.s32 	%p2, %r2, %r19;
	or.pred  	%p3, %p1, %p2;
	@%p3 bra 	$L__BB1_14;
	setp.lt.s32 	%p4, %r18, 1;
	mov.f32 	%f67, 0f00000000;
	@%p4 bra 	$L__BB1_13;
	mul.lo.s32 	%r3, %r18, %r1;
	and.b32  	%r4, %r18, 7;
	setp.lt.u32 	%p5, %r18, 8;
	mov.f32 	%f67, 0f00000000;
	mov.b32 	%r39, 0;
	@%p5 bra 	$L__BB1_5;
	and.b32  	%r39, %r18, 2147483640;
	neg.s32 	%r37, %r39;
	shl.b32 	%r7, %r19, 3;
	mul.wide.u32 	%rd9, %r3, 4;
	add.s64 	%rd10, %rd9, %rd2;
	add.s64 	%rd52, %rd10, 16;
	mov.f32 	%f67, 0f00000000;
	mul.wide.s32 	%rd13, %r19, 4;
	mov.u32 	%r36, %r2;
$L__BB1_4:
	.pragma "nounroll";
	ld.global.f32 	%f17, [%rd52+-16];
	mul.wide.s32 	%rd11, %r36, 4;
	add.s64 	%rd12, %rd1, %rd11;
	ld.global.f32 	%f18, [%rd12];
	fma.rn.f32 	%f19, %f17, %f18, %f67;
	ld.global.f32 	%f20, [%rd52+-12];
	add.s64 	%rd14, %rd12, %rd13;
	ld.global.f32 	%f21, [%rd14];
	fma.rn.f32 	%f22, %f20, %f21, %f19;
	ld.global.f32 	%f23, [%rd52+-8];
	add.s64 	%rd15, %rd14, %rd13;
	ld.global.f32 	%f24, [%rd15];
	fma.rn.f32 	%f25, %f23, %f24, %f22;
	ld.global.f32 	%f26, [%rd52+-4];
	add.s64 	%rd16, %rd15, %rd13;
	ld.global.f32 	%f27, [%rd16];
	fma.rn.f32 	%f28, %f26, %f27, %f25;
	ld.global.f32 	%f29, [%rd52];
	add.s64 	%rd17, %rd16, %rd13;
	ld.global.f32 	%f30, [%rd17];
	fma.rn.f32 	%f31, %f29, %f30, %f28;
	ld.global.f32 	%f32, [%rd52+4];
	add.s64 	%rd18, %rd17, %rd13;
	ld.global.f32 	%f33, [%rd18];
	fma.rn.f32 	%f34, %f32, %f33, %f31;
	ld.global.f32 	%f35, [%rd52+8];
	add.s64 	%rd19, %rd18, %rd13;
	ld.global.f32 	%f36, [%rd19];
	fma.rn.f32 	%f37, %f35, %f36, %f34;
	ld.global.f32 	%f38, [%rd52+12];
	add.s64 	%rd20, %rd19, %rd13;
	ld.global.f32 	%f39, [%rd20];
	fma.rn.f32 	%f67, %f38, %f39, %f37;
	add.s32 	%r37, %r37, 8;
	add.s32 	%r36, %r36, %r7;
	add.s64 	%rd52, %rd52, 32;
	setp.ne.s32 	%p6, %r37, 0;
	@%p6 bra 	$L__BB1_4;
$L__BB1_5:
	setp.eq.s32 	%p7, %r4, 0;
	@%p7 bra 	$L__BB1_13;
	and.b32  	%r13, %r18, 3;
	setp.lt.u32 	%p8, %r4, 4;
	@%p8 bra 	$L__BB1_8;
	add.s32 	%r28, %r39, %r3;
	mul.wide.u32 	%rd21, %r28, 4;
	add.s64 	%rd22, %rd2, %rd21;
	ld.global.f32 	%f41, [%rd22];
	mad.lo.s32 	%r29, %r39, %r19, %r2;
	mul.wide.s32 	%rd23, %r29, 4;
	add.s64 	%rd24, %rd1, %rd23;
	ld.global.f32 	%f42, [%rd24];
	fma.rn.f32 	%f43, %f41, %f42, %f67;
	cvt.u64.u32 	%rd25, %r3;
	cvt.u64.u32 	%rd26, %r39;
	add.s64 	%rd27, %rd26, %rd25;
	shl.b64 	%rd28, %rd27, 2;
	add.s64 	%rd29, %rd2, %rd28;
	ld.global.f32 	%f44, [%rd29+4];
	mul.wide.s32 	%rd30, %r19, 4;
	add.s64 	%rd31, %rd24, %rd30;
	ld.global.f32 	%f45, [%rd31];
	fma.rn.f32 	%f46, %f44, %f45, %f43;
	ld.global.f32 	%f47, [%rd29+8];
	add.s64 	%rd32, %rd31, %rd30;
	ld.global.f32 	%f48, [%rd32];
	fma.rn.f32 	%f49, %f47, %f48, %f46;
	ld.global.f32 	%f50, [%rd29+12];
	add.s64 	%rd33, %rd32, %rd30;
	ld.global.f32 	%f51, [%rd33];
	fma.rn.f32 	%f67, %f50, %f51, %f49;
	add.s32 	%r39, %r39, 4;
$L__BB1_8:
	setp.eq.s32 	%p9, %r13, 0;
	@%p9 bra 	$L__BB1_13;
	setp.eq.s32 	%p10, %r13, 1;
	@%p10 bra 	$L__BB1_11;
	add.s32 	%r30, %r39, %r3;
	mul.wide.u32 	%rd34, %r30, 4;
	add.s64 	%rd35, %rd2, %rd34;
	ld.global.f32 	%f53, [%rd35];
	mad.lo.s32 	%r31, %r39, %r19, %r2;
	mul.wide.s32 	%rd36, %r31, 4;
	add.s64 	%rd37, %rd1, %rd36;
	ld.global.f32 	%f54, [%rd37];
	fma.rn.f32 	%f55, %f53, %f54, %f67;
	cvt.u64.u32 	%rd38, %r3;
	cvt.u64.u32 	%rd39, %r39;
	add.s64 	%rd40, %rd39, %rd38;
	shl.b64 	%rd41, %rd40, 2;
	add.s64 	%rd42, %rd2, %rd41;
	ld.global.f32 	%f56, [%rd42+4];
	mul.wide.s32 	%rd43, %r19, 4;
	add.s64 	%rd44, %rd37, %rd43;
	ld.global.f32 	%f57, [%rd44];
	fma.rn.f32 	%f67, %f56, %f57, %f55;
	add.s32 	%r39, %r39, 2;
$L__BB1_11:
	and.b32  	%r32, %r18, 1;
	setp.eq.b32 	%p11, %r32, 1;
	not.pred 	%p12, %p11;
	@%p12 bra 	$L__BB1_13;
	add.s32 	%r33, %r39, %r3;
	mul.wide.u32 	%rd45, %r33, 4;
	add.s64 	%rd46, %rd2, %rd45;
	ld.global.f32 	%f58, [%rd46];
	mad.lo.s32 	%r34, %r39, %r19, %r2;
	mul.wide.s32 	%rd47, %r34, 4;
	add.s64 	%rd48, %rd1, %rd47;
	ld.global.f32 	%f59, [%rd48];
	fma.rn.f32 	%f67, %f58, %f59, %f67;
$L__BB1_13:
	mad.lo.s32 	%r35, %r19, %r1, %r2;
	cvta.to.global.u64 	%rd49, %rd6;
	mul.wide.s32 	%rd50, %r35, 4;
	add.s64 	%rd51, %rd49, %rd50;
	st.global.f32 	[%rd51], %f67;
$L__BB1_14:
	ret;

}
	// .globl	_Z17sigmoidActivationPfi
.visible .entry _Z17sigmoidActivationPfi(
	.param .u64 .ptr .align 1 _Z17sigmoidActivationPfi_param_0,
	.param .u32 _Z17sigmoidActivationPfi_param_1
)
{
	.reg .pred 	%p<2>;
	.reg .b32 	%r<8>;
	.reg .b32 	%f<15>;
	.reg .b64 	%rd<5>;
	.reg .b64 	%fd<4>;

	ld.param.u64 	%rd1, [_Z17sigmoidActivationPfi_param_0];
	ld.param.u32 	%r2, [_Z17sigmoidActivationPfi_param_1];
	mov.u32 	%r3, %ctaid.x;
	mov.u32 	%r4, %ntid.x;
	mov.u32 	%r5, %tid.x;
	mad.lo.s32 	%r1, %r3, %r4, %r5;
	setp.ge.s32 	%p1, %r1, %r2;
	@%p1 bra 	$L__BB2_2;
	cvta.to.global.u64 	%rd2, %rd1;
	mul.wide.s32 	%rd3, %r1, 4;
	add.s64 	%rd4, %rd2, %rd3;
	ld.global.f32 	%f1, [%rd4];
	fma.rn.f32 	%f2, %f1, 0fBBBB989D, 0f3F000000;
	cvt.sat.f32.f32 	%f3, %f2;
	mov.f32 	%f4, 0f4B400001;
	mov.f32 	%f5, 0f437C0000;
	fma.rm.f32 	%f6, %f3, %f5, %f4;
	add.f32 	%f7, %f6, 0fCB40007F;
	neg.f32 	%f8, %f7;
	fma.rn.f32 	%f9, %f1, 0fBFB8AA3B, %f8;
	fma.rn.f32 	%f10, %f1, 0fB2A57060, %f9;
	mov.b32 	%r6, %f6;
	shl.b32 	%r7, %r6, 23;
	mov.b32 	%f11, %r7;
	ex2.approx.ftz.f32 	%f12, %f10;
	mul.f32 	%f13, %f12, %f11;
	cvt.f64.f32 	%fd1, %f13;
	add.f64 	%fd2, %fd1, 0d3FF0000000000000;
	rcp.rn.f64 	%fd3, %fd2;
	cvt.rn.f32.f64 	%f14, %fd3;
	st.global.f32 	[%rd4], %f14;
$L__BB2_2:
	ret;

}
	// .globl	_Z16crossEntropyLossPfS_S_i
.visible .entry _Z16crossEntropyLossPfS_S_i(
	.param .u64 .ptr .align 1 _Z16crossEntropyLossPfS_S_i_param_0,
	.param .u64 .ptr .align 1 _Z16crossEntropyLossPfS_S_i_param_1,
	.param .u64 .ptr .align 1 _Z16crossEntropyLossPfS_S_i_param_2,
	.param .u32 _Z16crossEntropyLossPfS_S_i_param_3
)
{
	.reg .pred 	%p<8>;
	.reg .b32 	%r<14>;
	.reg .b32 	%f<54>;
	.reg .b64 	%rd<11>;
	.reg .b64 	%fd<5>;

	ld.param.u64 	%rd1, [_Z16crossEntropyLossPfS_S_i_param_0];
	ld.param.u64 	%rd2, [_Z16crossEntropyLossPfS_S_i_param_1];
	ld.param.u64 	%rd3, [_Z16crossEntropyLossPfS_S_i_param_2];
	ld.param.u32 	%r2, [_Z16crossEntropyLossPfS_S_i_param_3];
	mov.u32 	%r3, %ctaid.x;
	mov.u32 	%r4, %ntid.x;
	mov.u32 	%r5, %tid.x;
	mad.lo.s32 	%r1, %r3, %r4, %r5;
	setp.ge.s32 	%p1, %r1, %r2;
	@%p1 bra 	$L__BB3_2;
	cvta.to.global.u64 	%rd4, %rd2;
	cvta.to.global.u64 	%rd5, %rd1;
	cvta.to.global.u64 	%rd6, %rd3;
	mul.wide.s32 	%rd7, %r1, 4;
	add.s64 	%rd8, %rd4, %rd7;
	ld.global.f32 	%f1, [%rd8];
	neg.f32 	%f2, %f1;
	add.s64 	%rd9, %rd5, %rd7;
	ld.global.f32 	%f3, [%rd9];
	cvt.f64.f32 	%fd1, %f3;
	add.f64 	%fd2, %fd1, 0d3EE4F8B588E368F1;
	cvt.rn.f32.f64 	%f4, %fd2;
	setp.lt.f32 	%p2, %f4, 0f00800000;
	mul.f32 	%f5, %f4, 0f4B000000;
	selp.f32 	%f6, %f5, %f4, %p2;
	selp.f32 	%f7, 0fC1B80000, 0f00000000, %p2;
	mov.b32 	%r6, %f6;
	add.s32 	%r7, %r6, -1059760811;
	and.b32  	%r8, %r7, -8388608;
	sub.s32 	%r9, %r6, %r8;
	mov.b32 	%f8, %r9;
	cvt.rn.f32.s32 	%f9, %r8;
	fma.rn.f32 	%f10, %f9, 0f34000000, %f7;
	add.f32 	%f11, %f8, 0fBF800000;
	fma.rn.f32 	%f12, %f11, 0fBE055027, 0f3E1039F6;
	fma.rn.f32 	%f13, %f12, %f11, 0fBDF8CDCC;
	fma.rn.f32 	%f14, %f13, %f11, 0f3E0F2955;
	fma.rn.f32 	%f15, %f14, %f11, 0fBE2AD8B9;
	fma.rn.f32 	%f16, %f15, %f11, 0f3E4CED0B;
	fma.rn.f32 	%f17, %f16, %f11, 0fBE7FFF22;
	fma.rn.f32 	%f18, %f17, %f11, 0f3EAAAA78;
	fma.rn.f32 	%f19, %f18, %f11, 0fBF000000;
	mul.f32 	%f20, %f11, %f19;
	fma.rn.f32 	%f21, %f20, %f11, %f11;
	fma.rn.f32 	%f22, %f10, 0f3F317218, %f21;
	setp.gt.u32 	%p3, %r6, 2139095039;
	fma.rn.f32 	%f23, %f6, 0f7F800000, 0f7F800000;
	selp.f32 	%f24, %f23, %f22, %p3;
	setp.eq.f32 	%p4, %f6, 0f00000000;
	selp.f32 	%f25, 0fFF800000, %f24, %p4;
	mul.f32 	%f26, %f25, %f2;
	mov.f32 	%f27, 0f3F800000;
	sub.f32 	%f28, %f27, %f1;
	sub.f32 	%f29, %f27, %f3;
	cvt.f64.f32 	%fd3, %f29;
	add.f64 	%fd4, %fd3, 0d3EE4F8B588E368F1;
	cvt.rn.f32.f64 	%f30, %fd4;
	setp.lt.f32 	%p5, %f30, 0f00800000;
	mul.f32 	%f31, %f30, 0f4B000000;
	selp.f32 	%f32, %f31, %f30, %p5;
	selp.f32 	%f33, 0fC1B80000, 0f00000000, %p5;
	mov.b32 	%r10, %f32;
	add.s32 	%r11, %r10, -1059760811;
	and.b32  	%r12, %r11, -8388608;
	sub.s32 	%r13, %r10, %r12;
	mov.b32 	%f34, %r13;
	cvt.rn.f32.s32 	%f35, %r12;
	fma.rn.f32 	%f36, %f35, 0f34000000, %f33;
	add.f32 	%f37, %f34, 0fBF800000;
	fma.rn.f32 	%f38, %f37, 0fBE055027, 0f3E1039F6;
	fma.rn.f32 	%f39, %f38, %f37, 0fBDF8CDCC;
	fma.rn.f32 	%f40, %f39, %f37, 0f3E0F2955;
	fma.rn.f32 	%f41, %f40, %f37, 0fBE2AD8B9;
	fma.rn.f32 	%f42, %f41, %f37, 0f3E4CED0B;
	fma.rn.f32 	%f43, %f42, %f37, 0fBE7FFF22;
	fma.rn.f32 	%f44, %f43, %f37, 0f3EAAAA78;
	fma.rn.f32 	%f45, %f44, %f37, 0fBF000000;
	mul.f32 	%f46, %f37, %f45;
	fma.rn.f32 	%f47, %f46, %f37, %f37;
	fma.rn.f32 	%f48, %f36, 0f3F317218, %f47;
	setp.gt.u32 	%p6, %r10, 2139095039;
	fma.rn.f32 	%f49, %f32, 0f7F800000, 0f7F800000;
	selp.f32 	%f50, %f49, %f48, %p6;
	setp.eq.f32 	%p7, %f32, 0f00000000;
	selp.f32 	%f51, 0fFF800000, %f50, %p7;
	mul.f32 	%f52, %f28, %f51;
	sub.f32 	%f53, %f26, %f52;
	add.s64 	%rd10, %rd6, %rd7;
	st.global.f32 	[%rd10], %f53;
$L__BB3_2:
	ret;

}
	// .globl	_Z14gradientOutputPfS_S_i
.visible .entry _Z14gradientOutputPfS_S_i(
	.param .u64 .ptr .align 1 _Z14gradientOutputPfS_S_i_param_0,
	.param .u64 .ptr .align 1 _Z14gradientOutputPfS_S_i_param_1,
	.param .u64 .ptr .align 1 _Z14gradientOutputPfS_S_i_param_2,
	.param .u32 _Z14gradientOutputPfS_S_i_param_3
)
{
	.reg .pred 	%p<2>;
	.reg .b32 	%r<6>;
	.reg .b32 	%f<4>;
	.reg .b64 	%rd<11>;

	ld.param.u64 	%rd1, [_Z14gradientOutputPfS_S_i_param_0];
	ld.param.u64 	%rd2, [_Z14gradientOutputPfS_S_i_param_1];
	ld.param.u64 	%rd3, [_Z14gradientOutputPfS_S_i_param_2];
	ld.param.u32 	%r2, [_Z14gradientOutputPfS_S_i_param_3];
	mov.u32 	%r3, %ctaid.x;
	mov.u32 	%r4, %ntid.x;
	mov.u32 	%r5, %tid.x;
	mad.lo.s32 	%r1, %r3, %r4, %r5;
	setp.ge.s32 	%p1, %r1, %r2;
	@%p1 bra 	$L__BB4_2;
	cvta.to.global.u64 	%rd4, %rd1;
	cvta.to.global.u64 	%rd5, %rd2;
	cvta.to.global.u64 	%rd6, %rd3;
	mul.wide.s32 	%rd7, %r1, 4;
	add.s64 	%rd8, %rd4, %rd7;
	ld.global.f32 	%f1, [%rd8];
	add.s64 	%rd9, %rd5, %rd7;
	ld.global.f32 	%f2, [%rd9];
	sub.f32 	%f3, %f1, %f2;
	add.s64 	%rd10, %rd6, %rd7;
	st.global.f32 	[%rd10], %f3;
$L__BB4_2:
	ret;

}
	// .globl	_Z14gradientHiddenPfS_S_S_iii
.visible .entry _Z14gradientHiddenPfS_S_S_iii(
	.param .u64 .ptr .align 1 _Z14gradientHiddenPfS_S_S_iii_param_0,
	.param .u64 .ptr .align 1 _Z14gradientHiddenPfS_S_S_iii_param_1,
	.param .u64 .ptr .align 1 _Z14gradientHiddenPfS_S_S_iii_param_2,
	.param .u64 .ptr .align 1 _Z14gradientHiddenPfS_S_S_iii_param_3,
	.param .u32 _Z14gradientHiddenPfS_S_S_iii_param_4,
	.param .u32 _Z14gradientHiddenPfS_S_S_iii_param_5,
	.param .u32 _Z14gradientHiddenPfS_S_S_iii_param_6
)
{
	.reg .pred 	%p<13>;
	.reg .b32 	%r<48>;
	.reg .b32 	%f<117>;
	.reg .b64 	%rd<46>;

	ld.param.u64 	%rd12, [_Z14gradientHiddenPfS_S_S_iii_param_0];
	ld.param.u64 	%rd13, [_Z14gradientHiddenPfS_S_S_iii_param_1];
	ld.param.u64 	%rd10, [_Z14gradientHiddenPfS_S_S_iii_param_2];
	ld.param.u64 	%rd11, [_Z14gradientHiddenPfS_S_S_iii_param_3];
	ld.param.u32 	%r27, [_Z14gradientHiddenPfS_S_S_iii_param_4];
	ld.param.u32 	%r25, [_Z14gradientHiddenPfS_S_S_iii_param_5];
	ld.param.u32 	%r26, [_Z14gradientHiddenPfS_S_S_iii_param_6];
	cvta.to.global.u64 	%rd1, %rd12;
	cvta.to.global.u64 	%rd2, %rd13;
	mov.u32 	%r28, %ctaid.y;
	mov.u32 	%r29, %ntid.y;
	mov.u32 	%r30, %tid.y;
	mad.lo.s32 	%r1, %r28, %r29, %r30;
	mov.u32 	%r31, %ctaid.x;
	mov.u32 	%r32, %ntid.x;
	mov.u32 	%r33, %tid.x;
	mad.lo.s32 	%r2, %r31, %r32, %r33;
	setp.ge.s32 	%p1, %r1, %r27;
	setp.ge.s32 	%p2, %r2, %r25;
	or.pred  	%p3, %p1, %p2;
	@%p3 bra 	$L__BB5_15;
	setp.lt.s32 	%p4, %r26, 1;
	mov.f32 	%f116, 0f00000000;
	@%p4 bra 	$L__BB5_14;
	mul.lo.s32 	%r3, %r26, %r2;
	mul.lo.s32 	%r4, %r26, %r1;
	and.b32  	%r5, %r26, 15;
	setp.lt.u32 	%p5, %r26, 16;
	mov.f32 	%f116, 0f00000000;
	mov.b32 	%r44, 0;
	@%p5 bra 	$L__BB5_5;
	and.b32  	%r44, %r26, 2147483632;
	neg.s32 	%r42, %r44;
	add.s64 	%rd3, %rd2, 32;
	mul.wide.u32 	%rd14, %r4, 4;
	add.s64 	%rd15, %rd14, %rd1;
	add.s64 	%rd44, %rd15, 32;
	mov.f32 	%f116, 0f00000000;
	mov.u32 	%r41, %r3;
$L__BB5_4:
	.pragma "nounroll";
	mul.wide.s32 	%rd16, %r41, 4;
	add.s64 	%rd17, %rd3, %rd16;
	ld.global.f32 	%f18, [%rd17+-32];
	ld.global.f32 	%f19, [%rd44+-32];
	fma.rn.f32 	%f20, %f18, %f19, %f116;
	ld.global.f32 	%f21, [%rd17+-28];
	ld.global.f32 	%f22, [%rd44+-28];
	fma.rn.f32 	%f23, %f21, %f22, %f20;
	ld.global.f32 	%f24, [%rd17+-24];
	ld.global.f32 	%f25, [%rd44+-24];
	fma.rn.f32 	%f26, %f24, %f25, %f23;
	ld.global.f32 	%f27, [%rd17+-20];
	ld.global.f32 	%f28, [%rd44+-20];
	fma.rn.f32 	%f29, %f27, %f28, %f26;
	ld.global.f32 	%f30, [%rd17+-16];
	ld.global.f32 	%f31, [%rd44+-16];
	fma.rn.f32 	%f32, %f30, %f31, %f29;
	ld.global.f32 	%f33, [%rd17+-12];
	ld.global.f32 	%f34, [%rd44+-12];
	fma.rn.f32 	%f35, %f33, %f34, %f32;
	ld.global.f32 	%f36, [%rd17+-8];
	ld.global.f32 	%f37, [%rd44+-8];
	fma.rn.f32 	%f38, %f36, %f37, %f35;
	ld.global.f32 	%f39, [%rd17+-4];
	ld.global.f32 	%f40, [%rd44+-4];
	fma.rn.f32 	%f41, %f39, %f40, %f38;
	ld.global.f32 	%f42, [%rd17];
	ld.global.f32 	%f43, [%rd44];
	fma.rn.f32 	%f44, %f42, %f43, %f41;
	ld.global.f32 	%f45, [%rd17+4];
	ld.global.f32 	%f46, [%rd44+4];
	fma.rn.f32 	%f47, %f45, %f46, %f44;
	ld.global.f32 	%f48, [%rd17+8];
	ld.global.f32 	%f49, [%rd44+8];
	fma.rn.f32 	%f50, %f48, %f49, %f47;
	ld.global.f32 	%f51, [%rd17+12];
	ld.global.f32 	%f52, [%rd44+12];
	fma.rn.f32 	%f53, %f51, %f52, %f50;
	ld.global.f32 	%f54, [%rd17+16];
	ld.global.f32 	%f55, [%rd44+16];
	fma.rn.f32 	%f56, %f54, %f55, %f53;
	ld.global.f32 	%f57, [%rd17+20];
	ld.global.f32 	%f58, [%rd44+20];
	fma.rn.f32 	%f59, %f57, %f58, %f56;
	ld.global.f32 	%f60, [%rd17+24];
	ld.global.f32 	%f61, [%rd44+24];
	fma.rn.f32 	%f62, %f60, %f61, %f59;
	ld.global.f32 	%f63, [%rd17+28];
	ld.global.f32 	%f64, [%rd44+28];
	fma.rn.f32 	%f116, %f63, %f64, %f62;
	add.s32 	%r42, %r42, 16;
	add.s32 	%r41, %r41, 16;
	add.s64 	%rd44, %rd44, 64;
	setp.ne.s32 	%p6, %r42, 0;
	@%p6 bra 	$L__BB5_4;
$L__BB5_5:
	setp.eq.s32 	%p7, %r5, 0;
	@%p7 bra 	$L__BB5_14;
	and.b32  	%r13, %r26, 7;
	setp.lt.u32 	%p8, %r5, 8;
	@%p8 bra 	$L__BB5_8;
	add.s32 	%r35, %r44, %r3;
	mul.wide.s32 	%rd18, %r35, 4;
	add.s64 	%rd19, %rd2, %rd18;
	ld.global.f32 	%f66, [%rd19];
	add.s32 	%r36, %r44, %r4;
	mul.wide.u32 	%rd20, %r36, 4;
	add.s64 	%rd21, %rd1, %rd20;
	ld.global.f32 	%f67, [%rd21];
	fma.rn.f32 	%f68, %f66, %f67, %f116;
	ld.global.f32 	%f69, [%rd19+4];
	cvt.u64.u32 	%rd22, %r4;
	cvt.u64.u32 	%rd23, %r44;
	add.s64 	%rd24, %rd23, %rd22;
	shl.b64 	%rd25, %rd24, 2;
	add.s64 	%rd26, %rd1, %rd25;
	ld.global.f32 	%f70, [%rd26+4];
	fma.rn.f32 	%f71, %f69, %f70, %f68;
	ld.global.f32 	%f72, [%rd19+8];
	ld.global.f32 	%f73, [%rd26+8];
	fma.rn.f32 	%f74, %f72, %f73, %f71;
	ld.global.f32 	%f75, [%rd19+12];
	ld.global.f32 	%f76, [%rd26+12];
	fma.rn.f32 	%f77, %f75, %f76, %f74;
	ld.global.f32 	%f78, [%rd19+16];
	ld.global.f32 	%f79, [%rd26+16];
	fma.rn.f32 	%f80, %f78, %f79, %f77;
	ld.global.f32 	%f81, [%rd19+20];
	ld.global.f32 	%f82, [%rd26+20];
	fma.rn.f32 	%f83, %f81, %f82, %f80;
	ld.global.f32 	%f84, [%rd19+24];
	ld.global.f32 	%f85, [%rd26+24];
	fma.rn.f32 	%f86, %f84, %f85, %f83;
	ld.global.f32 	%f87, [%rd19+28];
	ld.global.f32 	%f88, [%rd26+28];
	fma.rn.f32 	%f116, %f87, %f88, %f86;
	add.s32 	%r44, %r44, 8;
$L__BB5_8:
	setp.eq.s32 	%p9, %r13, 0;
	@%p9 bra 	$L__BB5_14;
	and.b32  	%r16, %r26, 3;
	setp.lt.u32 	%p10, %r13, 4;
	@%p10 bra 	$L__BB5_11;
	add.s32 	%r37, %r44, %r3;
	mul.wide.s32 	%rd27, %r37, 4;
	add.s64 	%rd28, %rd2, %rd27;
	ld.global.f32 	%f90, [%rd28];
	add.s32 	%r38, %r44, %r4;
	mul.wide.u32 	%rd29, %r38, 4;
	add.s64 	%rd30, %rd1, %rd29;
	ld.global.f32 	%f91, [%rd30];
	fma.rn.f32 	%f92, %f90, %f91, %f116;
	ld.global.f32 	%f93, [%rd28+4];
	cvt.u64.u32 	%rd31, %r4;
	cvt.u64.u32 	%rd32, %r44;
	add.s64 	%rd33, %rd32, %rd31;
	shl.b64 	%rd34, %rd33, 2;
	add.s64 	%rd35, %rd1, %rd34;
	ld.global.f32 	%f94, [%rd35+4];
	fma.rn.f32 	%f95, %f93, %f94, %f92;
	ld.global.f32 	%f96, [%rd28+8];
	ld.global.f32 	%f97, [%rd35+8];
	fma.rn.f32 	%f98, %f96, %f97, %f95;
	ld.global.f32 	%f99, [%rd28+12];
	ld.global.f32 	%f100, [%rd35+12];
	fma.rn.f32 	%f116, %f99, %f100, %f98;
	add.s32 	%r44, %r44, 4;
$L__BB5_11:
	setp.eq.s32 	%p11, %r16, 0;
	@%p11 bra 	$L__BB5_14;
	add.s32 	%r39, %r44, %r4;
	mul.wide.u32 	%rd36, %r39, 4;
	add.s64 	%rd45, %rd1, %rd36;
	add.s32 	%r47, %r44, %r3;
	neg.s32 	%r46, %r16;
$L__BB5_13:
	.pragma "nounroll";
	mul.wide.s32 	%rd37, %r47, 4;
	add.s64 	%rd38, %rd2, %rd37;
	ld.global.f32 	%f101, [%rd38];
	ld.global.f32 	%f102, [%rd45];
	fma.rn.f32 	%f116, %f101, %f102, %f116;
	add.s64 	%rd45, %rd45, 4;
	add.s32 	%r47, %r47, 1;
	add.s32 	%r46, %r46, 1;
	setp.ne.s32 	%p12, %r46, 0;
	@%p12 bra 	$L__BB5_13;
$L__BB5_14:
	mad.lo.s32 	%r40, %r25, %r1, %r2;
	cvta.to.global.u64 	%rd39, %rd10;
	mul.wide.s32 	%rd40, %r40, 4;
	add.s64 	%rd41, %rd39, %rd40;
	ld.global.f32 	%f103, [%rd41];
	mov.f32 	%f104, 0f3F800000;
	sub.f32 	%f105, %f104, %f103;
	mul.f32 	%f106, %f103, %f105;
	mul.f32 	%f107, %f116, %f106;
	cvta.to.global.u64 	%rd42, %rd11;
	add.s64 	%rd43, %rd42, %rd40;
	st.global.f32 	[%rd43], %f107;
$L__BB5_15:
	ret;

}
	// .globl	_Z13updateWeightsPfS_S_fiii
.visible .entry _Z13updateWeightsPfS_S_fiii(
	.param .u64 .ptr .align 1 _Z13updateWeightsPfS_S_fiii_param_0,
	.param .u64 .ptr .align 1 _Z13updateWeightsPfS_S_fiii_param_1,
	.param .u64 .ptr .align 1 _Z13updateWeightsPfS_S_fiii_param_2,
	.param .f32 _Z13updateWeightsPfS_S_fiii_param_3,
	.param .u32 _Z13updateWeightsPfS_S_fiii_param_4,
	.param .u32 _Z13updateWeightsPfS_S_fiii_param_5,
	.param .u32 _Z13updateWeightsPfS_S_fiii_param_6
)
{
	.reg .pred 	%p<13>;
	.reg .b32 	%r<41>;
	.reg .b32 	%f<72>;
	.reg .b64 	%rd<53>;

	ld.param.u64 	%rd6, [_Z13updateWeightsPfS_S_fiii_param_0];
	ld.param.u64 	%rd7, [_Z13updateWeightsPfS_S_fiii_param_1];
	ld.param.u64 	%rd8, [_Z13updateWeightsPfS_S_fiii_param_2];
	ld.param.f32 	%f13, [_Z13updateWeightsPfS_S_fiii_param_3];
	ld.param.u32 	%r20, [_Z13updateWeightsPfS_S_fiii_param_4];
	ld.param.u32 	%r18, [_Z13updateWeightsPfS_S_fiii_param_5];
	ld.param.u32 	%r19, [_Z13updateWeightsPfS_S_fiii_param_6];
	cvta.to.global.u64 	%rd1, %rd8;
	cvta.to.global.u64 	%rd2, %rd7;
	mov.u32 	%r21, %ctaid.y;
	mov.u32 	%r22, %ntid.y;
	mov.u32 	%r23, %tid.y;
	mad.lo.s32 	%r1, %r21, %r22, %r23;
	mov.u32 	%r24, %ctaid.x;
	mov.u32 	%r25, %ntid.x;
	mov.u32 	%r26, %tid.x;
	mad.lo.s32 	%r2, %r24, %r25, %r26;
	setp.ge.s32 	%p1, %r1, %r20;
	setp.ge.s32 	%p2, %r2, %r18;
	or.pred  	%p3, %p1, %p2;
	@%p3 bra 	$L__BB6_14;
	setp.lt.s32 	%p4, %r19, 1;
	mov.f32 	%f71, 0f00000000;
	@%p4 bra 	$L__BB6_13;
	mul.lo.s32 	%r3, %r19, %r1;
	and.b32  	%r4, %r19, 7;
	setp.lt.u32 	%p5, %r19, 8;
	mov.f32 	%f71, 0f00000000;
	mov.b32 	%r39, 0;
	@%p5 bra 	$L__BB6_5;
	and.b32  	%r39, %r19, 2147483640;
	neg.s32 	%r37, %r39;
	shl.b32 	%r7, %r18, 3;
	mul.wide.u32 	%rd9, %r3, 4;
	add.s64 	%rd10, %rd9, %rd2;
	add.s64 	%rd52, %rd10, 16;
	mov.f32 	%f71, 0f00000000;
	mul.wide.s32 	%rd13, %r18, 4;
	mov.u32 	%r36, %r2;
$L__BB6_4:
	.pragma "nounroll";
	ld.global.f32 	%f18, [%rd52+-16];
	mul.wide.s32 	%rd11, %r36, 4;
	add.s64 	%rd12, %rd1, %rd11;
	ld.global.f32 	%f19, [%rd12];
	fma.rn.f32 	%f20, %f18, %f19, %f71;
	ld.global.f32 	%f21, [%rd52+-12];
	add.s64 	%rd14, %rd12, %rd13;
	ld.global.f32 	%f22, [%rd14];
	fma.rn.f32 	%f23, %f21, %f22, %f20;
	ld.global.f32 	%f24, [%rd52+-8];
	add.s64 	%rd15, %rd14, %rd13;
	ld.global.f32 	%f25, [%rd15];
	fma.rn.f32 	%f26, %f24, %f25, %f23;
	ld.global.f32 	%f27, [%rd52+-4];
	add.s64 	%rd16, %rd15, %rd13;
	ld.global.f32 	%f28, [%rd16];
	fma.rn.f32 	%f29, %f27, %f28, %f26;
	ld.global.f32 	%f30, [%rd52];
	add.s64 	%rd17, %rd16, %rd13;
	ld.global.f32 	%f31, [%rd17];
	fma.rn.f32 	%f32, %f30, %f31, %f29;
	ld.global.f32 	%f33, [%rd52+4];
	add.s64 	%rd18, %rd17, %rd13;
	ld.global.f32 	%f34, [%rd18];
	fma.rn.f32 	%f35, %f33, %f34, %f32;
	ld.global.f32 	%f36, [%rd52+8];
	add.s64 	%rd19, %rd18, %rd13;
	ld.global.f32 	%f37, [%rd19];
	fma.rn.f32 	%f38, %f36, %f37, %f35;
	ld.global.f32 	%f39, [%rd52+12];
	add.s64 	%rd20, %rd19, %rd13;
	ld.global.f32 	%f40, [%rd20];
	fma.rn.f32 	%f71, %f39, %f40, %f38;
	add.s32 	%r37, %r37, 8;
	add.s32 	%r36, %r36, %r7;
	add.s64 	%rd52, %rd52, 32;
	setp.ne.s32 	%p6, %r37, 0;
	@%p6 bra 	$L__BB6_4;
$L__BB6_5:
	setp.eq.s32 	%p7, %r4, 0;
	@%p7 bra 	$L__BB6_13;
	and.b32  	%r13, %r19, 3;
	setp.lt.u32 	%p8, %r4, 4;
	@%p8 bra 	$L__BB6_8;
	add.s32 	%r28, %r39, %r3;
	mul.wide.u32 	%rd21, %r28, 4;
	add.s64 	%rd22, %rd2, %rd21;
	ld.global.f32 	%f42, [%rd22];
	mad.lo.s32 	%r29, %r39, %r18, %r2;
	mul.wide.s32 	%rd23, %r29, 4;
	add.s64 	%rd24, %rd1, %rd23;
	ld.global.f32 	%f43, [%rd24];
	fma.rn.f32 	%f44, %f42, %f43, %f71;
	cvt.u64.u32 	%rd25, %r3;
	cvt.u64.u32 	%rd26, %r39;
	add.s64 	%rd27, %rd26, %rd25;
	shl.b64 	%rd28, %rd27, 2;
	add.s64 	%rd29, %rd2, %rd28;
	ld.global.f32 	%f45, [%rd29+4];
	mul.wide.s32 	%rd30, %r18, 4;
	add.s64 	%rd31, %rd24, %rd30;
	ld.global.f32 	%f46, [%rd31];
	fma.rn.f32 	%f47, %f45, %f46, %f44;
	ld.global.f32 	%f48, [%rd29+8];
	add.s64 	%rd32, %rd31, %rd30;
	ld.global.f32 	%f49, [%rd32];
	fma.rn.f32 	%f50, %f48, %f49, %f47;
	ld.global.f32 	%f51, [%rd29+12];
	add.s64 	%rd33, %rd32, %rd30;
	ld.global.f32 	%f52, [%rd33];
	fma.rn.f32 	%f71, %f51, %f52, %f50;
	add.s32 	%r39, %r39, 4;
$L__BB6_8:
	setp.eq.s32 	%p9, %r13, 0;
	@%p9 bra 	$L__BB6_13;
	setp.eq.s32 	%p10, %r13, 1;
	@%p10 bra 	$L__BB6_11;
	add.s32 	%r30, %r39, %r3;
	mul.wide.u32 	%rd34, %r30, 4;
	add.s64 	%rd35, %rd2, %rd34;
	ld.global.f32 	%f54, [%rd35];
	mad.lo.s32 	%r31, %r39, %r18, %r2;
	mul.wide.s32 	%rd36, %r31, 4;
	add.s64 	%rd37, %rd1, %rd36;
	ld.global.f32 	%f55, [%rd37];
	fma.rn.f32 	%f56, %f54, %f55, %f71;
	cvt.u64.u32 	%rd38, %r3;
	cvt.u64.u32 	%rd39, %r39;
	add.s64 	%rd40, %rd39, %rd38;
	shl.b64 	%rd41, %rd40, 2;
	add.s64 	%rd42, %rd2, %rd41;
	ld.global.f32 	%f57, [%rd42+4];
	mul.wide.s32 	%rd43, %r18, 4;
	add.s64 	%rd44, %rd37, %rd43;
	ld.global.f32 	%f58, [%rd44];
	fma.rn.f32 	%f71, %f57, %f58, %f56;
	add.s32 	%r39, %r39, 2;
$L__BB6_11:
	and.b32  	%r32, %r19, 1;
	setp.eq.b32 	%p11, %r32, 1;
	not.pred 	%p12, %p11;
	@%p12 bra 	$L__BB6_13;
	add.s32 	%r33, %r39, %r3;
	mul.wide.u32 	%rd45, %r33, 4;
	add.s64 	%rd46, %rd2, %rd45;
	ld.global.f32 	%f59, [%rd46];
	mad.lo.s32 	%r34, %r39, %r18, %r2;
	mul.wide.s32 	%rd47, %r34, 4;
	add.s64 	%rd48, %rd1, %rd47;
	ld.global.f32 	%f60, [%rd48];
	fma.rn.f32 	%f71, %f59, %f60, %f71;
$L__BB6_13:
	mul.f32 	%f61, %f13, %f71;
	mad.lo.s32 	%r35, %r18, %r1, %r2;
	cvta.to.global.u64 	%rd49, %rd6;
	mul.wide.s32 	%rd50, %r35, 4;
	add.s64 	%rd51, %rd49, %rd50;
	ld.global.f32 	%f62, [%rd51];
	sub.f32 	%f63, %f62, %f61;
	st.global.f32 	[%rd51], %f63;
$L__BB6_14:
	ret;

}
	// .globl	_Z12updateBiasesPfS_fi
.visible .entry _Z12updateBiasesPfS_fi(
	.param .u64 .ptr .align 1 _Z12updateBiasesPfS_fi_param_0,
	.param .u64 .ptr .align 1 _Z12updateBiasesPfS_fi_param_1,
	.param .f32 _Z12updateBiasesPfS_fi_param_2,
	.param .u32 _Z12updateBiasesPfS_fi_param_3
)
{
	.reg .pred 	%p<2>;
	.reg .b32 	%r<6>;
	.reg .b32 	%f<6>;
	.reg .b64 	%rd<8>;

	ld.param.u64 	%rd1, [_Z12updateBiasesPfS_fi_param_0];
	ld.param.u64 	%rd2, [_Z12updateBiasesPfS_fi_param_1];
	ld.param.f32 	%f1, [_Z12updateBiasesPfS_fi_param_2];
	ld.param.u32 	%r2, [_Z12updateBiasesPfS_fi_param_3];
	mov.u32 	%r3, %ctaid.x;
	mov.u32 	%r4, %ntid.x;
	mov.u32 	%r5, %tid.x;
	mad.lo.s32 	%r1, %r3, %r4, %r5;
	setp.ge.s32 	%p1, %r1, %r2;
	@%p1 bra 	$L__BB7_2;
	cvta.to.global.u64 	%rd3, %rd2;
	cvta.to.global.u64 	%rd4, %rd1;
	mul.wide.s32 	%rd5, %r1, 4;
	add.s64 	%rd6, %rd3, %rd5;
	ld.global.f32 	%f2, [%rd6];
	mul.f32 	%f3, %f1, %f2;
	add.s64 	%rd7, %rd4, %rd5;
	ld.global.f32 	%f4, [%rd7];
	sub.f32 	%f5, %f4, %f3;
	st.global.f32 	[%rd7], %f5;
$L__BB7_2:
	ret;

}


// ===== COMPILED SASS (sm_100) =====

	.target	sm_100

	.elftype	@"ET_EXEC"


//--------------------- .note.nv.tkinfo           --------------------------
	.section	.note.nv.tkinfo,"",@"SHT_NOTE"
	.sectionflags	@"SHF_NOTE_NV_TKINFO"
	.tkinfo
        /*0018*/ 	.word	0x00000002
        /*0030*/ 	.string	""
        /*0030*/ 	.string	"ptxas"
        /*0030*/ 	.string	"Cuda compilation tools, release 13.0, V13.0.88"
        /*0030*/ 	.string	"Build cuda_13.0.r13.0/compiler.36424714_0"
        /*0030*/ 	.string	"-arch sm_100 -m 64 "



//--------------------- .note.nv.cuinfo           --------------------------
	.section	.note.nv.cuinfo,"",@"SHT_NOTE"
	.sectionflags	@"SHF_NOTE_NV_CUINFO"
        /*0018*/ 	.short	0x0002
        /*001a*/ 	.short	0x0064
        /*001c*/ 	.short	0x0082
	.zero		2


//--------------------- .nv.info                  --------------------------
	.section	.nv.info,"",@"SHT_CUDA_INFO"
	.align	4


	//----- nvinfo : EIATTR_REGCOUNT
	.align		4
        /*0000*/ 	.byte	0x04, 0x2f
        /*0002*/ 	.short	(.L_1 - .L_0)
	.align		4
.L_0:
        /*0004*/ 	.word	index@(_Z6matAddPfS_S_ii)
        /*0008*/ 	.word	0x0000000c


	//----- nvinfo : EIATTR_FRAME_SIZE
	.align		4
.L_1:
        /*000c*/ 	.byte	0x04, 0x11
        /*000e*/ 	.short	(.L_3 - .L_2)
	.align		4
.L_2:
        /*0010*/ 	.word	index@(_Z6matAddPfS_S_ii)
        /*0014*/ 	.word	0x00000000


	//----- nvinfo : EIATTR_REGCOUNT
	.align		4
.L_3:
        /*0018*/ 	.byte	0x04, 0x2f
        /*001a*/ 	.short	(.L_5 - .L_4)
	.align		4
.L_4:
        /*001c*/ 	.word	index@(_Z6matMulPfS_S_iii)
        /*0020*/ 	.word	0x00000020


	//----- nvinfo : EIATTR_FRAME_SIZE
	.align		4
.L_5:
        /*0024*/ 	.byte	0x04, 0x11
        /*0026*/ 	.short	(.L_7 - .L_6)
	.align		4
.L_6:
        /*0028*/ 	.word	index@(_Z6matMulPfS_S_iii)
        /*002c*/ 	.word	0x00000000


	//----- nvinfo : EIATTR_REGCOUNT
	.align		4
.L_7:
        /*0030*/ 	.byte	0x04, 0x2f
        /*0032*/ 	.short	(.L_9 - .L_8)
	.align		4
.L_8:
        /*0034*/ 	.word	index@(_Z17sigmoidActivationPfi)
        /*0038*/ 	.word	0x0000000f


	//----- nvinfo : EIATTR_FRAME_SIZE
	.align		4
.L_9:
        /*003c*/ 	.byte	0x04, 0x11
        /*003e*/ 	.short	(.L_11 - .L_10)
	.align		4
.L_10:
        /*0040*/ 	.word	index@($__internal_0_$__cuda_sm20_dblrcp_rn_slowpath_v3)
        /*0044*/ 	.word	0x00000000


	//----- nvinfo : EIATTR_FRAME_SIZE
	.align		4
.L_11:
        /*0048*/ 	.byte	0x04, 0x11
        /*004a*/ 	.short	(.L_13 - .L_12)
	.align		4
.L_12:
        /*004c*/ 	.word	index@(_Z17sigmoidActivationPfi)
        /*0050*/ 	.word	0x00000000


	//----- nvinfo : EIATTR_REGCOUNT
	.align		4
.L_13:
        /*0054*/ 	.byte	0x04, 0x2f
        /*0056*/ 	.short	(.L_15 - .L_14)
	.align		4
.L_14:
        /*0058*/ 	.word	index@(_Z16crossEntropyLossPfS_S_i)
        /*005c*/ 	.word	0x00000011


	//----- nvinfo : EIATTR_FRAME_SIZE
	.align		4
.L_15:
        /*0060*/ 	.byte	0x04, 0x11
        /*0062*/ 	.short	(.L_17 - .L_16)
	.align		4
.L_16:
        /*0064*/ 	.word	index@(_Z16crossEntropyLossPfS_S_i)
        /*0068*/ 	.word	0x00000000


	//----- nvinfo : EIATTR_REGCOUNT
	.align		4
.L_17:
        /*006c*/ 	.byte	0x04, 0x2f
        /*006e*/ 	.short	(.L_19 - .L_18)
	.align		4
.L_18:
        /*0070*/ 	.word	index@(_Z14gradientOutputPfS_S_i)
        /*0074*/ 	.word	0x0000000c


	//----- nvinfo : EIATTR_FRAME_SIZE
	.align		4
.L_19:
        /*0078*/ 	.byte	0x04, 0x11
        /*007a*/ 	.short	(.L_21 - .L_20)
	.align		4
.L_20:
        /*007c*/ 	.word	index@(_Z14gradientOutputPfS_S_i)
        /*0080*/ 	.word	0x00000000


	//----- nvinfo : EIATTR_REGCOUNT
	.align		4
.L_21:
        /*0084*/ 	.byte	0x04, 0x2f
        /*0086*/ 	.short	(.L_23 - .L_22)
	.align		4
.L_22:
        /*0088*/ 	.word	index@(_Z14gradientHiddenPfS_S_S_iii)
        /*008c*/ 	.word	0x00000020


	//----- nvinfo : EIATTR_FRAME_SIZE
	.align		4
.L_23:
        /*0090*/ 	.byte	0x04, 0x11
        /*0092*/ 	.short	(.L_25 - .L_24)
	.align		4
.L_24:
        /*0094*/ 	.word	index@(_Z14gradientHiddenPfS_S_S_iii)
        /*0098*/ 	.word	0x00000000


	//----- nvinfo : EIATTR_REGCOUNT
	.align		4
.L_25:
        /*009c*/ 	.byte	0x04, 0x2f
        /*009e*/ 	.short	(.L_27 - .L_26)
	.align		4
.L_26:
        /*00a0*/ 	.word	index@(_Z13updateWeightsPfS_S_fiii)
        /*00a4*/ 	.word	0x00000020


	//----- nvinfo : EIATTR_FRAME_SIZE
	.align		4
.L_27:
        /*00a8*/ 	.byte	0x04, 0x11
        /*00aa*/ 	.short	(.L_29 - .L_28)
	.align		4
.L_28:
        /*00ac*/ 	.word	index@(_Z13updateWeightsPfS_S_fiii)
        /*00b0*/ 	.word	0x00000000


	//----- nvinfo : EIATTR_REGCOUNT
	.align		4
.L_29:
        /*00b4*/ 	.byte	0x04, 0x2f
        /*00b6*/ 	.short	(.L_31 - .L_30)
	.align		4
.L_30:
        /*00b8*/ 	.word	index@(_Z12updateBiasesPfS_fi)
        /*00bc*/ 	.word	0x0000000a


	//----- nvinfo : EIATTR_FRAME_SIZE
	.align		4
.L_31:
        /*00c0*/ 	.byte	0x04, 0x11
        /*00c2*/ 	.short	(.L_33 - .L_32)
	.align		4
.L_32:
        /*00c4*/ 	.word	index@(_Z12updateBiasesPfS_fi)
        /*00c8*/ 	.word	0x00000000


	//----- nvinfo : EIATTR_MIN_STACK_SIZE
	.align		4
.L_33:
        /*00cc*/ 	.byte	0x04, 0x12
        /*00ce*/ 	.short	(.L_35 - .L_34)
	.align		4
.L_34:
        /*00d0*/ 	.word	index@(_Z12updateBiasesPfS_fi)
        /*00d4*/ 	.word	0x00000000


	//----- nvinfo : EIATTR_MIN_STACK_SIZE
	.align		4
.L_35:
        /*00d8*/ 	.byte	0x04, 0x12
        /*00da*/ 	.short	(.L_37 - .L_36)
	.align		4
.L_36:
        /*00dc*/ 	.word	index@(_Z13updateWeightsPfS_S_fiii)
        /*00e0*/ 	.word	0x00000000


	//----- nvinfo : EIATTR_MIN_STACK_SIZE
	.align		4
.L_37:
        /*00e4*/ 	.byte	0x04, 0x12
        /*00e6*/ 	.short	(.L_39 - .L_38)
	.align		4
.L_38:
        /*00e8*/ 	.word	index@(_Z14gradientHiddenPfS_S_S_iii)
        /*00ec*/ 	.word	0x00000000


	//----- nvinfo : EIATTR_MIN_STACK_SIZE
	.align		4
.L_39:
        /*00f0*/ 	.byte	0x04, 0x12
        /*00f2*/ 	.short	(.L_41 - .L_40)
	.align		4
.L_40:
        /*00f4*/ 	.word	index@(_Z14gradientOutputPfS_S_i)
        /*00f8*/ 	.word	0x00000000


	//----- nvinfo : EIATTR_MIN_STACK_SIZE
	.align		4
.L_41:
        /*00fc*/ 	.byte	0x04, 0x12
        /*00fe*/ 	.short	(.L_43 - .L_42)
	.align		4
.L_42:
        /*0100*/ 	.word	index@(_Z16crossEntropyLossPfS_S_i)
        /*0104*/ 	.word	0x00000000


	//----- nvinfo : EIATTR_MIN_STACK_SIZE
	.align		4
.L_43:
        /*0108*/ 	.byte	0x04, 0x12
        /*010a*/ 	.short	(.L_45 - .L_44)
	.align		4
.L_44:
        /*010c*/ 	.word	index@(_Z17sigmoidActivationPfi)
        /*0110*/ 	.word	0x00000000


	//----- nvinfo : EIATTR_MIN_STACK_SIZE
	.align		4
.L_45:
        /*0114*/ 	.byte	0x04, 0x12
        /*0116*/ 	.short	(.L_47 - .L_46)
	.align		4
.L_46:
        /*0118*/ 	.word	index@(_Z6matMulPfS_S_iii)
        /*011c*/ 	.word	0x00000000


	//----- nvinfo : EIATTR_MIN_STACK_SIZE
	.align		4
.L_47:
        /*0120*/ 	.byte	0x04, 0x12
        /*0122*/ 	.short	(.L_49 - .L_48)
	.align		4
.L_48:
        /*0124*/ 	.word	index@(_Z6matAddPfS_S_ii)
        /*0128*/ 	.word	0x00000000
.L_49:


//--------------------- .nv.compat                --------------------------
	.section	.nv.compat,"",@"SHT_CUDA_COMPAT_INFO"
	.align	4
        /*0000*/ 	.byte	0x02, 0x09, 0x00, 0x00, 0x02, 0x02, 0x01, 0x00, 0x02, 0x05, 0x05, 0x00, 0x03, 0x07, 0x01, 0x01
        /*0010*/ 	.byte	0x02, 0x03, 0x00, 0x00, 0x02, 0x06, 0x01, 0x00, 0x04, 0x0b, 0x08, 0x00, 0x01, 0x00, 0x00, 0x00
        /*0020*/ 	.byte	0x00, 0x00, 0x00, 0x00


//--------------------- .nv.info._Z12updateBiasesPfS_fi --------------------------
	.section	.nv.info._Z12updateBiasesPfS_fi,"",@"SHT_CUDA_INFO"
	.sectionflags	@""
	.align	4


	//----- nvinfo : EIATTR_CUDA_API_VERSION
	.align		4
        /*0000*/ 	.byte	0x04, 0x37
        /*0002*/ 	.short	(.L_51 - .L_50)
.L_50:
        /*0004*/ 	.word	0x00000082


	//----- nvinfo : EIATTR_KPARAM_INFO
	.align		4
.L_51:
        /*0008*/ 	.byte	0x04, 0x17
        /*000a*/ 	.short	(.L_53 - .L_52)
.L_52:
        /*000c*/ 	.word	0x00000000
        /*0010*/ 	.short	0x0003
        /*0012*/ 	.short	0x0014
        /*0014*/ 	.byte	0x00, 0xf0, 0x11, 0x00


	//----- nvinfo : EIATTR_KPARAM_INFO
	.align		4
.L_53:
        /*0018*/ 	.byte	0x04, 0x17
        /*001a*/ 	.short	(.L_55 - .L_54)
.L_54:
        /*001c*/ 	.word	0x00000000
        /*0020*/ 	.short	0x0002
        /*0022*/ 	.short	0x0010
        /*0024*/ 	.byte	0x00, 0xf0, 0x11, 0x00


	//----- nvinfo : EIATTR_KPARAM_INFO
	.align		4
.L_55:
        /*0028*/ 	.byte	0x04, 0x17
        /*002a*/ 	.short	(.L_57 - .L_56)
.L_56:
        /*002c*/ 	.word	0x00000000
        /*0030*/ 	.short	0x0001
        /*0032*/ 	.short	0x0008
        /*0034*/ 	.byte	0x00, 0xf5, 0x21, 0x00


	//----- nvinfo : EIATTR_KPARAM_INFO
	.align		4
.L_57:
        /*0038*/ 	.byte	0x04, 0x17
        /*003a*/ 	.short	(.L_59 - .L_58)
.L_58:
        /*003c*/ 	.word	0x00000000
        /*0040*/ 	.short	0x0000
        /*0042*/ 	.short	0x0000
        /*0044*/ 	.byte	0x00, 0xf5, 0x21, 0x00


	//----- nvinfo : EIATTR_SPARSE_MMA_MASK
	.align		4
.L_59:
        /*0048*/ 	.byte	0x03, 0x50
        /*004a*/ 	.short	0x0000


	//----- nvinfo : EIATTR_MAXREG_COUNT
	.align		4
        /*004c*/ 	.byte	0x03, 0x1b
        /*004e*/ 	.short	0x00ff


	//----- nvinfo : EIATTR_MERCURY_ISA_VERSION
	.align		4
        /*0050*/ 	.byte	0x03, 0x5f
        /*0052*/ 	.short	0x0101


	//----- nvinfo : EIATTR_VRC_CTA_INIT_COUNT
	.align		4
        /*0054*/ 	.byte	0x02, 0x4a
	.zero		1
	.zero		1


	//----- nvinfo : EIATTR_EXIT_INSTR_OFFSETS
	.align		4
        /*0058*/ 	.byte	0x04, 0x1c
        /*005a*/ 	.short	(.L_61 - .L_60)


	//   ....[0]....
.L_60:
        /*005c*/ 	.word	0x00000070


	//   ....[1]....
        /*0060*/ 	.word	0x00000120


	//----- nvinfo : EIATTR_CBANK_PARAM_SIZE
	.align		4
.L_61:
        /*0064*/ 	.byte	0x03, 0x19
        /*0066*/ 	.short	0x0018


	//----- nvinfo : EIATTR_PARAM_CBANK
	.align		4
        /*0068*/ 	.byte	0x04, 0x0a
        /*006a*/ 	.short	(.L_63 - .L_62)
	.align		4
.L_62:
        /*006c*/ 	.word	index@(.nv.constant0._Z12updateBiasesPfS_fi)
        /*0070*/ 	.short	0x0380
        /*0072*/ 	.short	0x0018


	//----- nvinfo : EIATTR_SW_WAR
	.align		4
.L_63:
        /*0074*/ 	.byte	0x04, 0x36
        /*0076*/ 	.short	(.L_65 - .L_64)
.L_64:
        /*0078*/ 	.word	0x00000008
.L_65:


//--------------------- .nv.info._Z13updateWeightsPfS_S_fiii --------------------------
	.section	.nv.info._Z13updateWeightsPfS_S_fiii,"",@"SHT_CUDA_INFO"
	.sectionflags	@""
	.align	4


	//----- nvinfo : EIATTR_CUDA_API_VERSION
	.align		4
        /*0000*/ 	.byte	0x04, 0x37
        /*0002*/ 	.short	(.L_67 - .L_66)
.L_66:
        /*0004*/ 	.word	0x00000082


	//----- nvinfo : EIATTR_KPARAM_INFO
	.align		4
.L_67:
        /*0008*/ 	.byte	0x04, 0x17
        /*000a*/ 	.short	(.L_69 - .L_68)
.L_68:
        /*000c*/ 	.word	0x00000000
        /*0010*/ 	.short	0x0006
        /*0012*/ 	.short	0x0024
        /*0014*/ 	.byte	0x00, 0xf0, 0x11, 0x00


	//----- nvinfo : EIATTR_KPARAM_INFO
	.align		4
.L_69:
        /*0018*/ 	.byte	0x04, 0x17
        /*001a*/ 	.short	(.L_71 - .L_70)
.L_70:
        /*001c*/ 	.word	0x00000000
        /*0020*/ 	.short	0x0005
        /*0022*/ 	.short	0x0020
        /*0024*/ 	.byte	0x00, 0xf0, 0x11, 0x00


	//----- nvinfo : EIATTR_KPARAM_INFO
	.align		4
.L_71:
        /*0028*/ 	.byte	0x04, 0x17
        /*002a*/ 	.short	(.L_73 - .L_72)
.L_72:
        /*002c*/ 	.word	0x00000000
        /*0030*/ 	.short	0x0004
        /*0032*/ 	.short	0x001c
        /*0034*/ 	.byte	0x00, 0xf0, 0x11, 0x00


	//----- nvinfo : EIATTR_KPARAM_INFO
	.align		4
.L_73:
        /*0038*/ 	.byte	0x04, 0x17
        /*003a*/ 	.short	(.L_75 - .L_74)
.L_74:
        /*003c*/ 	.word	0x00000000
        /*0040*/ 	.short	0x0003
        /*0042*/ 	.short	0x0018
        /*0044*/ 	.byte	0x00, 0xf0, 0x11, 0x00


	//----- nvinfo : EIATTR_KPARAM_INFO
	.align		4
.L_75:
        /*0048*/ 	.byte	0x04, 0x17
        /*004a*/ 	.short	(.L_77 - .L_76)
.L_76:
        /*004c*/ 	.word	0x00000000
        /*0050*/ 	.short	0x0002
        /*0052*/ 	.short	0x0010
        /*0054*/ 	.byte	0x00, 0xf5, 0x21, 0x00


	//----- nvinfo : EIATTR_KPARAM_INFO
	.align		4
.L_77:
        /*0058*/ 	.byte	0x04, 0x17
        /*005a*/ 	.short	(.L_79 - .L_78)
.L_78:
        /*005c*/ 	.word	0x00000000
        /*0060*/ 	.short	0x0001
        /*0062*/ 	.short	0x0008
        /*0064*/ 	.byte	0x00, 0xf5, 0x21, 0x00


	//----- nvinfo : EIATTR_KPARAM_INFO
	.align		4
.L_79:
        /*0068*/ 	.byte	0x04, 0x17
        /*006a*/ 	.short	(.L_81 - .L_80)
.L_80:
        /*006c*/ 	.word	0x00000000
        /*0070*/ 	.short	0x0000
        /*0072*/ 	.short	0x0000
        /*0074*/ 	.byte	0x00, 0xf5, 0x21, 0x00


	//----- nvinfo : EIATTR_SPARSE_MMA_MASK
	.align		4
.L_81:
        /*0078*/ 	.byte	0x03, 0x50
        /*007a*/ 	.short	0x0000


	//----- nvinfo : EIATTR_MAXREG_COUNT
	.align		4
        /*007c*/ 	.byte	0x03, 0x1b
        /*007e*/ 	.short	0x00ff


	//----- nvinfo : EIATTR_MERCURY_ISA_VERSION
	.align		4
        /*0080*/ 	.byte	0x03, 0x5f
        /*0082*/ 	.short	0x0101


	//----- nvinfo : EIATTR_VRC_CTA_INIT_COUNT
	.align		4
        /*0084*/ 	.byte	0x02, 0x4a
	.zero		1
	.zero		1


	//----- nvinfo : EIATTR_EXIT_INSTR_OFFSETS
	.align		4
        /*0088*/ 	.byte	0x04, 0x1c
        /*008a*/ 	.short	(.L_83 - .L_82)


	//   ....[0]....
.L_82:
        /*008c*/ 	.word	0x000000d0


	//   ....[1]....
        /*0090*/ 	.word	0x00000920


	//----- nvinfo : EIATTR_CBANK_PARAM_SIZE
	.align		4
.L_83:
        /*0094*/ 	.byte	0x03, 0x19
        /*0096*/ 	.short	0x0028


	//----- nvinfo : EIATTR_PARAM_CBANK
	.align		4
        /*0098*/ 	.byte	0x04, 0x0a
        /*009a*/ 	.short	(.L_85 - .L_84)
	.align		4
.L_84:
        /*009c*/ 	.word	index@(.nv.constant0._Z13updateWeightsPfS_S_fiii)
        /*00a0*/ 	.short	0x0380
        /*00a2*/ 	.short	0x0028


	//----- nvinfo : EIATTR_SW_WAR
	.align		4
.L_85:
        /*00a4*/ 	.byte	0x04, 0x36
        /*00a6*/ 	.short	(.L_87 - .L_86)
.L_86:
        /*00a8*/ 	.word	0x00000008
.L_87:


//--------------------- .nv.info._Z14gradientHiddenPfS_S_S_iii --------------------------
	.section	.nv.info._Z14gradientHiddenPfS_S_S_iii,"",@"SHT_CUDA_INFO"
	.sectionflags	@""
	.align	4


	//----- nvinfo : EIATTR_CUDA_API_VERSION
	.align		4
        /*0000*/ 	.byte	0x04, 0x37
        /*0002*/ 	.short	(.L_89 - .L_88)
.L_88:
        /*0004*/ 	.word	0x00000082


	//----- nvinfo : EIATTR_KPARAM_INFO
	.align		4
.L_89:
        /*0008*/ 	.byte	0x04, 0x17
        /*000a*/ 	.short	(.L_91 - .L_90)
.L_90:
        /*000c*/ 	.word	0x00000000
        /*0010*/ 	.short	0x0006
        /*0012*/ 	.short	0x0028
        /*0014*/ 	.byte	0x00, 0xf0, 0x11, 0x00


	//----- nvinfo : EIATTR_KPARAM_INFO
	.align		4
.L_91:
        /*0018*/ 	.byte	0x04, 0x17
        /*001a*/ 	.short	(.L_93 - .L_92)
.L_92:
        /*001c*/ 	.word	0x00000000
        /*0020*/ 	.short	0x0005
        /*0022*/ 	.short	0x0024
        /*0024*/ 	.byte	0x00, 0xf0, 0x11, 0x00


	//----- nvinfo : EIATTR_KPARAM_INFO
	.align		4
.L_93:
        /*0028*/ 	.byte	0x04, 0x17
        /*002a*/ 	.short	(.L_95 - .L_94)
.L_94:
        /*002c*/ 	.word	0x00000000
        /*0030*/ 	.short	0x0004
        /*0032*/ 	.short	0x0020
        /*0034*/ 	.byte	0x00, 0xf0, 0x11, 0x00


	//----- nvinfo : EIATTR_KPARAM_INFO
	.align		4
.L_95:
        /*0038*/ 	.byte	0x04, 0x17
        /*003a*/ 	.short	(.L_97 - .L_96)
.L_96:
        /*003c*/ 	.word	0x00000000
        /*0040*/ 	.short	0x0003
        /*0042*/ 	.short	0x0018
        /*0044*/ 	.byte	0x00, 0xf5, 0x21, 0x00


	//----- nvinfo : EIATTR_KPARAM_INFO
	.align		4
.L_97:
        /*0048*/ 	.byte	0x04, 0x17
        /*004a*/ 	.short	(.L_99 - .L_98)
.L_98:
        /*004c*/ 	.word	0x00000000
        /*0050*/ 	.short	0x0002
        /*0052*/ 	.short	0x0010
        /*0054*/ 	.byte	0x00, 0xf5, 0x21, 0x00


	//----- nvinfo : EIATTR_KPARAM_INFO
	.align		4
.L_99:
        /*0058*/ 	.byte	0x04, 0x17
        /*005a*/ 	.short	(.L_101 - .L_100)
.L_100:
        /*005c*/ 	.word	0x00000000
        /*0060*/ 	.short	0x0001
        /*0062*/ 	.short	0x0008
        /*0064*/ 	.byte	0x00, 0xf5, 0x21, 0x00


	//----- nvinfo : EIATTR_KPARAM_INFO
	.align		4
.L_101:
        /*0068*/ 	.byte	0x04, 0x17
        /*006a*/ 	.short	(.L_103 - .L_102)
.L_102:
        /*006c*/ 	.word	0x00000000
        /*0070*/ 	.short	0x0000
        /*0072*/ 	.short	0x0000
        /*0074*/ 	.byte	0x00, 0xf5, 0x21, 0x00


	//----- nvinfo : EIATTR_SPARSE_MMA_MASK
	.align		4
.L_103:
        /*0078*/ 	.byte	0x03, 0x50
        /*007a*/ 	.short	0x0000


	//----- nvinfo : EIATTR_MAXREG_COUNT
	.align		4
        /*007c*/ 	.byte	0x03, 0x1b
        /*007e*/ 	.short	0x00ff


	//----- nvinfo : EIATTR_MERCURY_ISA_VERSION
	.align		4
        /*0080*/ 	.byte	0x03, 0x5f
        /*0082*/ 	.short	0x0101


	//----- nvinfo : EIATTR_VRC_CTA_INIT_COUNT
	.align		4
        /*0084*/ 	.byte	0x02, 0x4a
	.zero		1
	.zero		1


	//----- nvinfo : EIATTR_EXIT_INSTR_OFFSETS
	.align		4
        /*0088*/ 	.byte	0x04, 0x1c
        /*008a*/ 	.short	(.L_105 - .L_104)


	//   ....[0]....
.L_104:
        /*008c*/ 	.word	0x000000c0


	//   ....[1]....
        /*0090*/ 	.word	0x00000c20


	//----- nvinfo : EIATTR_CBANK_PARAM_SIZE
	.align		4
.L_105:
        /*0094*/ 	.byte	0x03, 0x19
        /*0096*/ 	.short	0x002c


	//----- nvinfo : EIATTR_PARAM_CBANK
	.align		4
        /*0098*/ 	.byte	0x04, 0x0a
        /*009a*/ 	.short	(.L_107 - .L_106)
	.align		4
.L_106:
        /*009c*/ 	.word	index@(.nv.constant0._Z14gradientHiddenPfS_S_S_iii)
        /*00a0*/ 	.short	0x0380
        /*00a2*/ 	.short	0x002c


	//----- nvinfo : EIATTR_SW_WAR
	.align		4
.L_107:
        /*00a4*/ 	.byte	0x04, 0x36
        /*00a6*/ 	.short	(.L_109 - .L_108)
.L_108:
        /*00a8*/ 	.word	0x00000008
.L_109:


//--------------------- .nv.info._Z14gradientOutputPfS_S_i --------------------------
	.section	.nv.info._Z14gradientOutputPfS_S_i,"",@"SHT_CUDA_INFO"
	.sectionflags	@""
	.align	4


	//----- nvinfo : EIATTR_CUDA_API_VERSION
	.align		4
        /*0000*/ 	.byte	0x04, 0x37
        /*0002*/ 	.short	(.L_111 - .L_110)
.L_110:
        /*0004*/ 	.word	0x00000082


	//----- nvinfo : EIATTR_KPARAM_INFO
	.align		4
.L_111:
        /*0008*/ 	.byte	0x04, 0x17
        /*000a*/ 	.short	(.L_113 - .L_112)
.L_112:
        /*000c*/ 	.word	0x00000000
        /*0010*/ 	.short	0x0003
        /*0012*/ 	.short	0x0018
        /*0014*/ 	.byte	0x00, 0xf0, 0x11, 0x00


	//----- nvinfo : EIATTR_KPARAM_INFO
	.align		4
.L_113:
        /*0018*/ 	.byte	0x04, 0x17
        /*001a*/ 	.short	(.L_115 - .L_114)
.L_114:
        /*001c*/ 	.word	0x00000000
        /*0020*/ 	.short	0x0002
        /*0022*/ 	.short	0x0010
        /*0024*/ 	.byte	0x00, 0xf5, 0x21, 0x00


	//----- nvinfo : EIATTR_KPARAM_INFO
	.align		4
.L_115:
        /*0028*/ 	.byte	0x04, 0x17
        /*002a*/ 	.short	(.L_117 - .L_116)
.L_116:
        /*002c*/ 	.word	0x00000000
        /*0030*/ 	.short	0x0001
        /*0032*/ 	.short	0x0008
        /*0034*/ 	.byte	0x00, 0xf5, 0x21, 0x00


	//----- nvinfo : EIATTR_KPARAM_INFO
	.align		4
.L_117:
        /*0038*/ 	.byte	0x04, 0x17
        /*003a*/ 	.short	(.L_119 - .L_118)
.L_118:
        /*003c*/ 	.word	0x00000000
        /*0040*/ 	.short	0x0000
        /*0042*/ 	.short	0x0000
        /*0044*/ 	.byte	0x00, 0xf5, 0x21, 0x00


	//----- nvinfo : EIATTR_SPARSE_MMA_MASK
	.align		4
.L_119:
        /*0048*/ 	.byte	0x03, 0x50
        /*004a*/ 	.short	0x0000


	//----- nvinfo : EIATTR_MAXREG_COUNT
	.align		4
        /*004c*/ 	.byte	0x03, 0x1b
        /*004e*/ 	.short	0x00ff


	//----- nvinfo : EIATTR_MERCURY_ISA_VERSION
	.align		4
        /*0050*/ 	.byte	0x03, 0x5f
        /*0052*/ 	.short	0x0101


	//----- nvinfo : EIATTR_VRC_CTA_INIT_COUNT
	.align		4
        /*0054*/ 	.byte	0x02, 0x4a
	.zero		1
	.zero		1


	//----- nvinfo : EIATTR_EXIT_INSTR_OFFSETS
	.align		4
        /*0058*/ 	.byte	0x04, 0x1c
        /*005a*/ 	.short	(.L_121 - .L_120)


	//   ....[0]....
.L_120:
        /*005c*/ 	.word	0x00000070


	//   ....[1]....
        /*0060*/ 	.word	0x00000130


	//----- nvinfo : EIATTR_CBANK_PARAM_SIZE
	.align		4
.L_121:
        /*0064*/ 	.byte	0x03, 0x19
        /*0066*/ 	.short	0x001c


	//----- nvinfo : EIATTR_PARAM_CBANK
	.align		4
        /*0068*/ 	.byte	0x04, 0x0a
        /*006a*/ 	.short	(.L_123 - .L_122)
	.align		4
.L_122:
        /*006c*/ 	.word	index@(.nv.constant0._Z14gradientOutputPfS_S_i)
        /*0070*/ 	.short	0x0380
        /*0072*/ 	.short	0x001c


	//----- nvinfo : EIATTR_SW_WAR
	.align		4
.L_123:
        /*0074*/ 	.byte	0x04, 0x36
        /*0076*/ 	.short	(.L_125 - .L_124)
.L_124:
        /*0078*/ 	.word	0x00000008
.L_125:


//--------------------- .nv.info._Z16crossEntropyLossPfS_S_i --------------------------
	.section	.nv.info._Z16crossEntropyLossPfS_S_i,"",@"SHT_CUDA_INFO"
	.sectionflags	@""
	.align	4


	//----- nvinfo : EIATTR_CUDA_API_VERSION
	.align		4
        /*0000*/ 	.byte	0x04, 0x37
        /*0002*/ 	.short	(.L_127 - .L_126)
.L_126:
        /*0004*/ 	.word	0x00000082


	//----- nvinfo : EIATTR_KPARAM_INFO
	.align		4
.L_127:
        /*0008*/ 	.byte	0x04, 0x17
        /*000a*/ 	.short	(.L_129 - .L_128)
.L_128:
        /*000c*/ 	.word	0x00000000
        /*0010*/ 	.short	0x0003
        /*0012*/ 	.short	0x0018
        /*0014*/ 	.byte	0x00, 0xf0, 0x11, 0x00


	//----- nvinfo : EIATTR_KPARAM_INFO
	.align		4
.L_129:
        /*0018*/ 	.byte	0x04, 0x17
        /*001a*/ 	.short	(.L_131 - .L_130)
.L_130:
        /*001c*/ 	.word	0x00000000
        /*0020*/ 	.short	0x0002
        /*0022*/ 	.short	0x0010
        /*0024*/ 	.byte	0x00, 0xf5, 0x21, 0x00


	//----- nvinfo : EIATTR_KPARAM_INFO
	.align		4
.L_131:
        /*0028*/ 	.byte	0x04, 0x17
        /*002a*/ 	.short	(.L_133 - .L_132)
.L_132:
        /*002c*/ 	.word	0x00000000
        /*0030*/ 	.short	0x0001
        /*0032*/ 	.short	0x0008
        /*0034*/ 	.byte	0x00, 0xf5, 0x21, 0x00


	//----- nvinfo : EIATTR_KPARAM_INFO
	.align		4
.L_133:
        /*0038*/ 	.byte	0x04, 0x17
        /*003a*/ 	.short	(.L_135 - .L_134)
.L_134:
        /*003c*/ 	.word	0x00000000
        /*0040*/ 	.short	0x0000
        /*0042*/ 	.short	0x0000
        /*0044*/ 	.byte	0x00, 0xf5, 0x21, 0x00


	//----- nvinfo : EIATTR_SPARSE_MMA_MASK
	.align		4
.L_135:
        /*0048*/ 	.byte	0x03, 0x50
        /*004a*/ 	.short	0x0000


	//----- nvinfo : EIATTR_MAXREG_COUNT
	.align		4
        /*004c*/ 	.byte	0x03, 0x1b
        /*004e*/ 	.short	0x00ff


	//----- nvinfo : EIATTR_MERCURY_ISA_VERSION
	.align		4
        /*0050*/ 	.byte	0x03, 0x5f
        /*0052*/ 	.short	0x0101


	//----- nvinfo : EIATTR_VRC_CTA_INIT_COUNT
	.align		4
        /*0054*/ 	.byte	0x02, 0x4a
	.zero		1
	.zero		1


	//----- nvinfo : EIATTR_EXIT_INSTR_OFFSETS
	.align		4
        /*0058*/ 	.byte	0x04, 0x1c
        /*005a*/ 	.short	(.L_137 - .L_136)


	//   ....[0]....
.L_136:
        /*005c*/ 	.word	0x00000070


	//   ....[1]....
        /*0060*/ 	.word	0x00000500


	//----- nvinfo : EIATTR_CBANK_PARAM_SIZE
	.align		4
.L_137:
        /*0064*/ 	.byte	0x03, 0x19
        /*0066*/ 	.short	0x001c


	//----- nvinfo : EIATTR_PARAM_CBANK
	.align		4
        /*0068*/ 	.byte	0x04, 0x0a
        /*006a*/ 	.short	(.L_139 - .L_138)
	.align		4
.L_138:
        /*006c*/ 	.word	index@(.nv.constant0._Z16crossEntropyLossPfS_S_i)
        /*0070*/ 	.short	0x0380
        /*0072*/ 	.short	0x001c


	//----- nvinfo : EIATTR_SW_WAR
	.align		4
.L_139:
        /*0074*/ 	.byte	0x04, 0x36
        /*0076*/ 	.short	(.L_141 - .L_140)
.L_140:
        /*0078*/ 	.word	0x00000008
.L_141:


//--------------------- .nv.info._Z17sigmoidActivationPfi --------------------------
	.section	.nv.info._Z17sigmoidActivationPfi,"",@"SHT_CUDA_INFO"
	.sectionflags	@""
	.align	4


	//----- nvinfo : EIATTR_CUDA_API_VERSION
	.align		4
        /*0000*/ 	.byte	0x04, 0x37
        /*0002*/ 	.short	(.L_143 - .L_142)
.L_142:
        /*0004*/ 	.word	0x00000082


	//----- nvinfo : EIATTR_KPARAM_INFO
	.align		4
.L_143:
        /*0008*/ 	.byte	0x04, 0x17
        /*000a*/ 	.short	(.L_145 - .L_144)
.L_144:
        /*000c*/ 	.word	0x00000000
        /*0010*/ 	.short	0x0001
        /*0012*/ 	.short	0x0008
        /*0014*/ 	.byte	0x00, 0xf0, 0x11, 0x00


	//----- nvinfo : EIATTR_KPARAM_INFO
	.align		4
.L_145:
        /*0018*/ 	.byte	0x04, 0x17
        /*001a*/ 	.short	(.L_147 - .L_146)
.L_146:
        /*001c*/ 	.word	0x00000000
        /*0020*/ 	.short	0x0000
        /*0022*/ 	.short	0x0000
        /*0024*/ 	.byte	0x00, 0xf5, 0x21, 0x00


	//----- nvinfo : EIATTR_SPARSE_MMA_MASK
	.align		4
.L_147:
        /*0028*/ 	.byte	0x03, 0x50
        /*002a*/ 	.short	0x0000


	//----- nvinfo : EIATTR_MAXREG_COUNT
	.align		4
        /*002c*/ 	.byte	0x03, 0x1b
        /*002e*/ 	.short	0x00ff


	//----- nvinfo : EIATTR_MERCURY_ISA_VERSION
	.align		4
        /*0030*/ 	.byte	0x03, 0x5f
        /*0032*/ 	.short	0x0101


	//----- nvinfo : EIATTR_VRC_CTA_INIT_COUNT
	.align		4
        /*0034*/ 	.byte	0x02, 0x4a
	.zero		1
	.zero		1


	//----- nvinfo : EIATTR_EXIT_INSTR_OFFSETS
	.align		4
        /*0038*/ 	.byte	0x04, 0x1c
        /*003a*/ 	.short	(.L_149 - .L_148)


	//   ....[0]....
.L_148:
        /*003c*/ 	.word	0x00000070


	//   ....[1]....
        /*0040*/ 	.word	0x00000290


	//----- nvinfo : EIATTR_CRS_STACK_SIZE
	.align		4
.L_149:
        /*0044*/ 	.byte	0x04, 0x1e
        /*0046*/ 	.short	(.L_151 - .L_150)
.L_150:
        /*0048*/ 	.word	0x00000000


	//----- nvinfo : EIATTR_CBANK_PARAM_SIZE
	.align		4
.L_151:
        /*004c*/ 	.byte	0x03, 0x19
        /*004e*/ 	.short	0x000c


	//----- nvinfo : EIATTR_PARAM_CBANK
	.align		4
        /*0050*/ 	.byte	0x04, 0x0a
        /*0052*/ 	.short	(.L_153 - .L_152)
	.align		4
.L_152:
        /*0054*/ 	.word	index@(.nv.constant0._Z17sigmoidActivationPfi)
        /*0058*/ 	.short	0x0380
        /*005a*/ 	.short	0x000c


	//----- nvinfo : EIATTR_SW_WAR
	.align		4
.L_153:
        /*005c*/ 	.byte	0x04, 0x36
        /*005e*/ 	.short	(.L_155 - .L_154)
.L_154:
        /*0060*/ 	.word	0x00000008
.L_155:


//--------------------- .nv.info._Z6matMulPfS_S_iii --------------------------
	.section	.nv.info._Z6matMulPfS_S_iii,"",@"SHT_CUDA_INFO"
	.sectionflags	@""
	.align	4


	//----- nvinfo : EIATTR_CUDA_API_VERSION
	.align		4
        /*0000*/ 	.byte	0x04, 0x37
        /*0002*/ 	.short	(.L_157 - .L_156)
.L_156:
        /*0004*/ 	.word	0x00000082


	//----- nvinfo : EIATTR_KPARAM_INFO
	.align		4
.L_157:
        /*0008*/ 	.byte	0x04, 0x17
        /*000a*/ 	.short	(.L_159 - .L_158)
.L_158:
        /*000c*/ 	.word	0x00000000
        /*0010*/ 	.short	0x0005
        /*0012*/ 	.short	0x0020
        /*0014*/ 	.byte	0x00, 0xf0, 0x11, 0x00


	//----- nvinfo : EIATTR_KPARAM_INFO
	.align		4
.L_159:
        /*0018*/ 	.byte	0x04, 0x17
        /*001a*/ 	.short	(.L_161 - .L_160)
.L_160:
        /*001c*/ 	.word	0x00000000
        /*0020*/ 	.short	0x0004
        /*0022*/ 	.short	0x001c
        /*0024*/ 	.byte	0x00, 0xf0, 0x11, 0x00


	//----- nvinfo : EIATTR_KPARAM_INFO
	.align		4
.L_161:
        /*0028*/ 	.byte	0x04, 0x17
        /*002a*/ 	.short	(.L_163 - .L_162)
.L_162:
        /*002c*/ 	.word	0x00000000
        /*0030*/ 	.short	0x0003
        /*0032*/ 	.short	0x0018
        /*0034*/ 	.byte	0x00, 0xf0, 0x11, 0x00


	//----- nvinfo : EIATTR_KPARAM_INFO
	.align		4
.L_163:
        /*0038*/ 	.byte	0x04, 0x17
        /*003a*/ 	.short	(.L_165 - .L_164)
.L_164:
        /*003c*/ 	.word	0x00000000
        /*0040*/ 	.short	0x0002
        /*0042*/ 	.short	0x0010
        /*0044*/ 	.byte	0x00, 0xf5, 0x21, 0x00


	//----- nvinfo : EIATTR_KPARAM_INFO
	.align		4
.L_165:
        /*0048*/ 	.byte	0x04, 0x17
        /*004a*/ 	.short	(.L_167 - .L_166)
.L_166:
        /*004c*/ 	.word	0x00000000
        /*0050*/ 	.short	0x0001
        /*0052*/ 	.short	0x0008
        /*0054*/ 	.byte	0x00, 0xf5, 0x21, 0x00


	//----- nvinfo : EIATTR_KPARAM_INFO
	.align		4
.L_167:
        /*0058*/ 	.byte	0x04, 0x17
        /*005a*/ 	.short	(.L_169 - .L_168)
.L_168:
        /*005c*/ 	.word	0x00000000
        /*0060*/ 	.short	0x0000
        /*0062*/ 	.short	0x0000
        /*0064*/ 	.byte	0x00, 0xf5, 0x21, 0x00


	//----- nvinfo : EIATTR_SPARSE_MMA_MASK
	.align		4
.L_169:
        /*0068*/ 	.byte	0x03, 0x50
        /*006a*/ 	.short	0x0000


	//----- nvinfo : EIATTR_MAXREG_COUNT
	.align		4
        /*006c*/ 	.byte	0x03, 0x1b
        /*006e*/ 	.short	0x00ff


	//----- nvinfo : EIATTR_MERCURY_ISA_VERSION
	.align		4
        /*0070*/ 	.byte	0x03, 0x5f
        /*0072*/ 	.short	0x0101


	//----- nvinfo : EIATTR_VRC_CTA_INIT_COUNT
	.align		4
        /*0074*/ 	.byte	0x02, 0x4a
	.zero		1
	.zero		1


	//----- nvinfo : EIATTR_EXIT_INSTR_OFFSETS
	.align		4
        /*0078*/ 	.byte	0x04, 0x1c
        /*007a*/ 	.short	(.L_171 - .L_170)


	//   ....[0]....
.L_170:
        /*007c*/ 	.word	0x000000d0


	//   ....[1]....
        /*0080*/ 	.word	0x000008f0


	//----- nvinfo : EIATTR_CBANK_PARAM_SIZE
	.align		4
.L_171:
        /*0084*/ 	.byte	0x03, 0x19
        /*0086*/ 	.short	0x0024


	//----- nvinfo : EIATTR_PARAM_CBANK
	.align		4
        /*0088*/ 	.byte	0x04, 0x0a
        /*008a*/ 	.short	(.L_173 - .L_172)
	.align		4
.L_172:
        /*008c*/ 	.word	index@(.nv.constant0._Z6matMulPfS_S_iii)
        /*0090*/ 	.short	0x0380
        /*0092*/ 	.short	0x0024


	//----- nvinfo : EIATTR_SW_WAR
	.align		4
.L_173:
        /*0094*/ 	.byte	0x04, 0x36
        /*0096*/ 	.short	(.L_175 - .L_174)
.L_174:
        /*0098*/ 	.word	0x00000008
.L_175:


//--------------------- .nv.info._Z6matAddPfS_S_ii --------------------------
	.section	.nv.info._Z6matAddPfS_S_ii,"",@"SHT_CUDA_INFO"
	.sectionflags	@""
	.align	4


	//----- nvinfo : EIATTR_CUDA_API_VERSION
	.align		4
        /*0000*/ 	.byte	0x04, 0x37
        /*0002*/ 	.short	(.L_177 - .L_176)
.L_176:
        /*0004*/ 	.word	0x00000082


	//----- nvinfo : EIATTR_KPARAM_INFO
	.align		4
.L_177:
        /*0008*/ 	.byte	0x04, 0x17
        /*000a*/ 	.short	(.L_179 - .L_178)
.L_178:
        /*000c*/ 	.word	0x00000000
        /*0010*/ 	.short	0x0004
        /*0012*/ 	.short	0x001c
        /*0014*/ 	.byte	0x00, 0xf0, 0x11, 0x00


	//----- nvinfo : EIATTR_KPARAM_INFO
	.align		4
.L_179:
        /*0018*/ 	.byte	0x04, 0x17
        /*001a*/ 	.short	(.L_181 - .L_180)
.L_180:
        /*001c*/ 	.word	0x00000000
        /*0020*/ 	.short	0x0003
        /*0022*/ 	.short	0x0018
        /*0024*/ 	.byte	0x00, 0xf0, 0x11, 0x00


	//----- nvinfo : EIATTR_KPARAM_INFO
	.align		4
.L_181:
        /*0028*/ 	.byte	0x04, 0x17
        /*002a*/ 	.short	(.L_183 - .L_182)
.L_182:
        /*002c*/ 	.word	0x00000000
        /*0030*/ 	.short	0x0002
        /*0032*/ 	.short	0x0010
        /*0034*/ 	.byte	0x00, 0xf5, 0x21, 0x00


	//----- nvinfo : EIATTR_KPARAM_INFO
	.align		4
.L_183:
        /*0038*/ 	.byte	0x04, 0x17
        /*003a*/ 	.short	(.L_185 - .L_184)
.L_184:
        /*003c*/ 	.word	0x00000000
        /*0040*/ 	.short	0x0001
        /*0042*/ 	.short	0x0008
        /*0044*/ 	.byte	0x00, 0xf5, 0x21, 0x00


	//----- nvinfo : EIATTR_KPARAM_INFO
	.align		4
.L_185:
        /*0048*/ 	.byte	0x04, 0x17
        /*004a*/ 	.short	(.L_187 - .L_186)
.L_186:
        /*004c*/ 	.word	0x00000000
        /*0050*/ 	.short	0x0000
        /*0052*/ 	.short	0x0000
        /*0054*/ 	.byte	0x00, 0xf5, 0x21, 0x00


	//----- nvinfo : EIATTR_SPARSE_MMA_MASK
	.align		4
.L_187:
        /*0058*/ 	.byte	0x03, 0x50
        /*005a*/ 	.short	0x0000


	//----- nvinfo : EIATTR_MAXREG_COUNT
	.align		4
        /*005c*/ 	.byte	0x03, 0x1b
        /*005e*/ 	.short	0x00ff


	//----- nvinfo : EIATTR_MERCURY_ISA_VERSION
	.align		4
        /*0060*/ 	.byte	0x03, 0x5f
        /*0062*/ 	.short	0x0101


	//----- nvinfo : EIATTR_VRC_CTA_INIT_COUNT
	.align		4
        /*0064*/ 	.byte	0x02, 0x4a
	.zero		1
	.zero		1


	//----- nvinfo : EIATTR_EXIT_INSTR_OFFSETS
	.align		4
        /*0068*/ 	.byte	0x04, 0x1c
        /*006a*/ 	.short	(.L_189 - .L_188)


	//   ....[0]....
.L_188:
        /*006c*/ 	.word	0x000000c0


	//   ....[1]....
        /*0070*/ 	.word	0x00000190


	//----- nvinfo : EIATTR_CBANK_PARAM_SIZE
	.align		4
.L_189:
        /*0074*/ 	.byte	0x03, 0x19
        /*0076*/ 	.short	0x0020


	//----- nvinfo : EIATTR_PARAM_CBANK
	.align		4
        /*0078*/ 	.byte	0x04, 0x0a
        /*007a*/ 	.short	(.L_191 - .L_190)
	.align		4
.L_190:
        /*007c*/ 	.word	index@(.nv.constant0._Z6matAddPfS_S_ii)
        /*0080*/ 	.short	0x0380
        /*0082*/ 	.short	0x0020


	//----- nvinfo : EIATTR_SW_WAR
	.align		4
.L_191:
        /*0084*/ 	.byte	0x04, 0x36
        /*0086*/ 	.short	(.L_193 - .L_192)
.L_192:
        /*0088*/ 	.word	0x00000008
.L_193:


//--------------------- .nv.callgraph             --------------------------
	.section	.nv.callgraph,"",@"SHT_CUDA_CALLGRAPH"
	.align	4
	.sectionentsize	8
	.align		4
        /*0000*/ 	.word	0x00000000
	.align		4
        /*0004*/ 	.word	0xffffffff
	.align		4
        /*0008*/ 	.word	0x00000000
	.align		4
        /*000c*/ 	.word	0xfffffffe
	.align		4
        /*0010*/ 	.word	0x00000000
	.align		4
        /*0014*/ 	.word	0xfffffffd
	.align		4
        /*0018*/ 	.word	0x00000000
	.align		4
        /*001c*/ 	.word	0xfffffffc


//--------------------- .text._Z12updateBiasesPfS_fi --------------------------
	.section	.text._Z12updateBiasesPfS_fi,"ax",@progbits
	.align	128
        .global         _Z12updateBiasesPfS_fi
        .type           _Z12updateBiasesPfS_fi,@function
        .size           _Z12updateBiasesPfS_fi,(.L_x_29 - _Z12updateBiasesPfS_fi)
        .other          _Z12updateBiasesPfS_fi,@"STO_CUDA_ENTRY STV_DEFAULT"
_Z12updateBiasesPfS_fi:
.text._Z12updateBiasesPfS_fi:
[----:B------:R-:W-:Y:S01]  /*0000*/  LDC R1, c[0x0][0x37c] ;  /* 0x0000df00ff017b82 */ /* 0x000fe20000000800 */
[----:B------:R-:W0:Y:S07]  /*0010*/  S2R R0, SR_TID.X ;  /* 0x0000000000007919 */ /* 0x000e2e0000002100 */
[----:B------:R-:W0:Y:S01]  /*0020*/  S2UR UR4, SR_CTAID.X ;  /* 0x00000000000479c3 */ /* 0x000e220000002500 */
[----:B------:R-:W1:Y:S07]  /*0030*/  LDCU UR5, c[0x0][0x394] ;  /* 0x00007280ff0577ac */ /* 0x000e6e0008000800 */
[----:B------:R-:W0:Y:S02]  /*0040*/  LDC R7, c[0x0][0x360] ;  /* 0x0000d800ff077b82 */ /* 0x000e240000000800 */
[----:B0-----:R-:W-:-:S05]  /*0050*/  IMAD R7, R7, UR4, R0 ;  /* 0x0000000407077c24 */ /* 0x001fca000f8e0200 */
[----:B-1----:R-:W-:-:S13]  /*0060*/  ISETP.GE.AND P0, PT, R7, UR5, PT ;  /* 0x0000000507007c0c */ /* 0x002fda000bf06270 */
[----:B------:R-:W-:Y:S05]  /*0070*/  @P0 EXIT ;  /* 0x000000000000094d */ /* 0x000fea0003800000 */
[----:B------:R-:W0:Y:S01]  /*0080*/  LDC.64 R2, c[0x0][0x388] ;  /* 0x0000e200ff027b82 */ /* 0x000e220000000a00 */
[----:B------:R-:W1:Y:S01]  /*0090*/  LDCU.64 UR4, c[0x0][0x358] ;  /* 0x00006b00ff0477ac */ /* 0x000e620008000a00 */
[----:B------:R-:W2:Y:S06]  /*00a0*/  LDCU UR6, c[0x0][0x390] ;  /* 0x00007200ff0677ac */ /* 0x000eac0008000800 */
[----:B------:R-:W3:Y:S01]  /*00b0*/  LDC.64 R4, c[0x0][0x380] ;  /* 0x0000e000ff047b82 */ /* 0x000ee20000000a00 */
[----:B0-----:R-:W-:-:S06]  /*00c0*/  IMAD.WIDE R2, R7, 0x4, R2 ;  /* 0x0000000407027825 */ /* 0x001fcc00078e0202 */
[----:B-1----:R-:W2:Y:S01]  /*00d0*/  LDG.E R2, desc[UR4][R2.64] ;  /* 0x0000000402027981 */ /* 0x002ea2000c1e1900 */
[----:B---3--:R-:W-:-:S05]  /*00e0*/  IMAD.WIDE R4, R7, 0x4, R4 ;  /* 0x0000000407047825 */ /* 0x008fca00078e0204 */
[----:B------:R-:W2:Y:S02]  /*00f0*/  LDG.E R7, desc[UR4][R4.64] ;  /* 0x0000000404077981 */ /* 0x000ea4000c1e1900 */
[----:B--2---:R-:W-:-:S05]  /*0100*/  FFMA R7, -R2, UR6, R7 ;  /* 0x0000000602077c23 */ /* 0x004fca0008000107 */
[----:B------:R-:W-:Y:S01]  /*0110*/  STG.E desc[UR4][R4.64], R7 ;  /* 0x0000000704007986 */ /* 0x000fe2000c101904 */
[----:B------:R-:W-:Y:S05]  /*0120*/  EXIT ;  /* 0x000000000000794d */ /* 0x000fea0003800000 */
.L_x_0:
[----:B------:R-:W-:-:S00]  /*0130*/  BRA `(.L_x_0) ;  /* 0xfffffffc00fc7947 */ /* 0x000fc0000383ffff */
[----:B------:R-:W-:-:S00]  /*0140*/  NOP ;  /* 0x0000000000007918 */ /* 0x000fc00000000000 */
        /* <DEDUP_REMOVED lines=11> */
.L_x_29:


//--------------------- .text._Z13updateWeightsPfS_S_fiii --------------------------
	.section	.text._Z13updateWeightsPfS_S_fiii,"ax",@progbits
	.align	128
        .global         _Z13updateWeightsPfS_S_fiii
        .type           _Z13updateWeightsPfS_S_fiii,@function
        .size           _Z13updateWeightsPfS_S_fiii,(.L_x_30 - _Z13updateWeightsPfS_S_fiii)
        .other          _Z13updateWeightsPfS_S_fiii,@"STO_CUDA_ENTRY STV_DEFAULT"
_Z13updateWeightsPfS_S_fiii:
.text._Z13updateWeightsPfS_S_fiii:
[----:B------:R-:W-:Y:S01]  /*0000*/  LDC R1, c[0x0][0x37c] ;  /* 0x0000df00ff017b82 */ /* 0x000fe20000000800 */
[----:B------:R-:W0:Y:S07]  /*0010*/  S2R R5, SR_TID.X ;  /* 0x0000000000057919 */ /* 0x000e2e0000002100 */
[----:B------:R-:W1:Y:S01]  /*0020*/  LDC R16, c[0x0][0x364] ;  /* 0x0000d900ff107b82 */ /* 0x000e620000000800 */
[----:B------:R-:W2:Y:S01]  /*0030*/  LDCU UR6, c[0x0][0x39c] ;  /* 0x00007380ff0677ac */ /* 0x000ea20008000800 */
[----:B------:R-:W1:Y:S06]  /*0040*/  S2R R3, SR_TID.Y ;  /* 0x0000000000037919 */ /* 0x000e6c0000002200 */
[----:B------:R-:W0:Y:S08]  /*0050*/  S2UR UR5, SR_CTAID.X ;  /* 0x00000000000579c3 */ /* 0x000e300000002500 */
[----:B------:R-:W0:Y:S08]  /*0060*/  LDC R0, c[0x0][0x360] ;  /* 0x0000d800ff007b82 */ /* 0x000e300000000800 */
[----:B------:R-:W1:Y:S08]  /*0070*/  S2UR UR4, SR_CTAID.Y ;  /* 0x00000000000479c3 */ /* 0x000e700000002600 */
[----:B------:R-:W3:Y:S01]  /*0080*/  LDC R17, c[0x0][0x3a0] ;  /* 0x0000e800ff117b82 */ /* 0x000ee20000000800 */
[----:B0-----:R-:W-:-:S02]  /*0090*/  IMAD R0, R0, UR5, R5 ;  /* 0x0000000500007c24 */ /* 0x001fc4000f8e0205 */
[----:B-1----:R-:W-:-:S03]  /*00a0*/  IMAD R16, R16, UR4, R3 ;  /* 0x0000000410107c24 */ /* 0x002fc6000f8e0203 */
[----:B---3--:R-:W-:-:S04]  /*00b0*/  ISETP.GE.AND P0, PT, R0, R17, PT ;  /* 0x000000110000720c */ /* 0x008fc80003f06270 */
[----:B--2---:R-:W-:-:S13]  /*00c0*/  ISETP.GE.OR P0, PT, R16, UR6, P0 ;  /* 0x0000000610007c0c */ /* 0x004fda0008706670 */
[----:B------:R-:W-:Y:S05]  /*00d0*/  @P0 EXIT ;  /* 0x000000000000094d */ /* 0x000fea0003800000 */
[----:B------:R-:W0:Y:S01]  /*00e0*/  LDC R19, c[0x0][0x3a4] ;  /* 0x0000e900ff137b82 */ /* 0x000e220000000800 */
[----:B------:R-:W1:Y:S01]  /*00f0*/  LDCU.64 UR4, c[0x0][0x358] ;  /* 0x00006b00ff0477ac */ /* 0x000e620008000a00 */
[----:B------:R-:W-:Y:S01]  /*0100*/  HFMA2 R24, -RZ, RZ, 0, 0 ;  /* 0x00000000ff187431 */ /* 0x000fe200000001ff */
[----:B0-----:R-:W-:-:S13]  /*0110*/  ISETP.GE.AND P0, PT, R19, 0x1, PT ;  /* 0x000000011300780c */ /* 0x001fda0003f06270 */
[----:B-1----:R-:W-:Y:S05]  /*0120*/  @!P0 BRA `(.L_x_1) ;  /* 0x0000000400e08947 */ /* 0x002fea0003800000 */
[C---:B------:R-:W-:Y:S01]  /*0130*/  ISETP.GE.U32.AND P1, PT, R19.reuse, 0x8, PT ;  /* 0x000000081300780c */ /* 0x040fe20003f26070 */
[----:B------:R-:W-:Y:S01]  /*0140*/  IMAD R20, R16, R19, RZ ;  /* 0x0000001310147224 */ /* 0x000fe200078e02ff */
[----:B------:R-:W-:Y:S02]  /*0150*/  LOP3.LUT R27, R19, 0x7, RZ, 0xc0, !PT ;  /* 0x00000007131b7812 */ /* 0x000fe400078ec0ff */
[----:B------:R-:W-:Y:S02]  /*0160*/  MOV R24, RZ ;  /* 0x000000ff00187202 */ /* 0x000fe40000000f00 */
[----:B------:R-:W-:Y:S02]  /*0170*/  ISETP.NE.AND P0, PT, R27, RZ, PT ;  /* 0x000000ff1b00720c */ /* 0x000fe40003f05270 */
[----:B------:R-:W-:-:S05]  /*0180*/  MOV R21, RZ ;  /* 0x000000ff00157202 */ /* 0x000fca0000000f00 */
[----:B------:R-:W-:Y:S06]  /*0190*/  @!P1 BRA `(.L_x_2) ;  /* 0x0000000000c49947 */ /* 0x000fec0003800000 */
[----:B------:R-:W0:Y:S01]  /*01a0*/  LDC.64 R2, c[0x0][0x388] ;  /* 0x0000e200ff027b82 */ /* 0x000e220000000a00 */
[----:B------:R-:W-:Y:S02]  /*01b0*/  LOP3.LUT R21, R19, 0x7ffffff8, RZ, 0xc0, !PT ;  /* 0x7ffffff813157812 */ /* 0x000fe400078ec0ff */
[----:B------:R-:W-:Y:S02]  /*01c0*/  MOV R24, RZ ;  /* 0x000000ff00187202 */ /* 0x000fe40000000f00 */
[----:B------:R-:W-:Y:S02]  /*01d0*/  MOV R18, R0 ;  /* 0x0000000000127202 */ /* 0x000fe40000000f00 */
[----:B------:R-:W-:Y:S01]  /*01e0*/  IADD3 R22, PT, PT, -R21, RZ, RZ ;  /* 0x000000ff15167210 */ /* 0x000fe20007ffe1ff */
[----:B0-----:R-:W-:-:S03]  /*01f0*/  IMAD.WIDE.U32 R2, R20, 0x4, R2 ;  /* 0x0000000414027825 */ /* 0x001fc600078e0002 */
[----:B------:R-:W-:-:S04]  /*0200*/  IADD3 R4, P1, PT, R2, 0x10, RZ ;  /* 0x0000001002047810 */ /* 0x000fc80007f3e0ff */
[----:B------:R-:W-:-:S09]  /*0210*/  IADD3.X R5, PT, PT, RZ, R3, RZ, P1, !PT ;  /* 0x00000003ff057210 */ /* 0x000fd20000ffe4ff */
.L_x_3:
[----:B------:R-:W0:Y:S01]  /*0220*/  LDC.64 R14, c[0x0][0x390] ;  /* 0x0000e400ff0e7b82 */ /* 0x000e220000000a00 */
[----:B------:R-:W-:Y:S02]  /*0230*/  MOV R2, R4 ;  /* 0x0000000400027202 */ /* 0x000fe40000000f00 */
[----:B------:R-:W-:-:S05]  /*0240*/  MOV R3, R5 ;  /* 0x0000000500037202 */ /* 0x000fca0000000f00 */
[----:B------:R-:W2:Y:S04]  /*0250*/  LDG.E R25, desc[UR4][R2.64+-0x10] ;  /* 0xfffff00402197981 */ /* 0x000ea8000c1e1900 */
[----:B------:R-:W3:Y:S04]  /*0260*/  LDG.E R23, desc[UR4][R2.64+-0xc] ;  /* 0xfffff40402177981 */ /* 0x000ee8000c1e1900 */
[----:B------:R-:W4:Y:S04]  /*0270*/  LDG.E R29, desc[UR4][R2.64+-0x8] ;  /* 0xfffff804021d7981 */ /* 0x000f28000c1e1900 */
[----:B------:R-:W5:Y:S01]  /*0280*/  LDG.E R28, desc[UR4][R2.64+-0x4] ;  /* 0xfffffc04021c7981 */ /* 0x000f62000c1e1900 */
[----:B0-----:R-:W-:-:S05]  /*0290*/  IMAD.WIDE R14, R18, 0x4, R14 ;  /* 0x00000004120e7825 */ /* 0x001fca00078e020e */
[----:B------:R0:W2:Y:S01]  /*02a0*/  LDG.E R26, desc[UR4][R14.64] ;  /* 0x000000040e1a7981 */ /* 0x0000a2000c1e1900 */
[----:B------:R-:W-:-:S04]  /*02b0*/  IMAD.WIDE R12, R17, 0x4, R14 ;  /* 0x00000004110c7825 */ /* 0x000fc800078e020e */
[C---:B------:R-:W-:Y:S02]  /*02c0*/  IMAD.WIDE R4, R17.reuse, 0x4, R12 ;  /* 0x0000000411047825 */ /* 0x040fe400078e020c */
[----:B------:R-:W3:Y:S02]  /*02d0*/  LDG.E R12, desc[UR4][R12.64] ;  /* 0x000000040c0c7981 */ /* 0x000ee4000c1e1900 */
[C---:B------:R-:W-:Y:S02]  /*02e0*/  IMAD.WIDE R8, R17.reuse, 0x4, R4 ;  /* 0x0000000411087825 */ /* 0x040fe400078e0204 */
[----:B------:R-:W4:Y:S02]  /*02f0*/  LDG.E R4, desc[UR4][R4.64] ;  /* 0x0000000404047981 */ /* 0x000f24000c1e1900 */
[C---:B------:R-:W-:Y:S02]  /*0300*/  IMAD.WIDE R6, R17.reuse, 0x4, R8 ;  /* 0x0000000411067825 */ /* 0x040fe400078e0208 */
[----:B------:R-:W5:Y:S02]  /*0310*/  LDG.E R8, desc[UR4][R8.64] ;  /* 0x0000000408087981 */ /* 0x000f64000c1e1900 */
[----:B------:R-:W-:-:S02]  /*0320*/  IMAD.WIDE R10, R17, 0x4, R6 ;  /* 0x00000004110a7825 */ /* 0x000fc400078e0206 */
[----:B------:R-:W5:Y:S04]  /*0330*/  LDG.E R5, desc[UR4][R2.64] ;  /* 0x0000000402057981 */ /* 0x000f68000c1e1900 */
[----:B------:R-:W5:Y:S01]  /*0340*/  LDG.E R6, desc[UR4][R6.64] ;  /* 0x0000000406067981 */ /* 0x000f62000c1e1900 */
[----:B0-----:R-:W-:-:S03]  /*0350*/  IMAD.WIDE R14, R17, 0x4, R10 ;  /* 0x00000004110e7825 */ /* 0x001fc600078e020a */
[----:B------:R-:W5:Y:S04]  /*0360*/  LDG.E R10, desc[UR4][R10.64] ;  /* 0x000000040a0a7981 */ /* 0x000f68000c1e1900 */
[----:B------:R-:W5:Y:S04]  /*0370*/  LDG.E R13, desc[UR4][R14.64] ;  /* 0x000000040e0d7981 */ /* 0x000f68000c1e1900 */
[----:B------:R-:W5:Y:S04]  /*0380*/  LDG.E R7, desc[UR4][R2.64+0x4] ;  /* 0x0000040402077981 */ /* 0x000f68000c1e1900 */
[----:B------:R-:W5:Y:S01]  /*0390*/  LDG.E R9, desc[UR4][R2.64+0xc] ;  /* 0x00000c0402097981 */ /* 0x000f62000c1e1900 */
[----:B--2---:R-:W-:Y:S01]  /*03a0*/  FFMA R26, R25, R26, R24 ;  /* 0x0000001a191a7223 */ /* 0x004fe20000000018 */
[----:B------:R-:W-:-:S02]  /*03b0*/  IMAD.WIDE R24, R17, 0x4, R14 ;  /* 0x0000000411187825 */ /* 0x000fc400078e020e */
[----:B------:R-:W2:Y:S04]  /*03c0*/  LDG.E R14, desc[UR4][R2.64+0x8] ;  /* 0x00000804020e7981 */ /* 0x000ea8000c1e1900 */
[----:B------:R-:W2:Y:S01]  /*03d0*/  LDG.E R24, desc[UR4][R24.64] ;  /* 0x0000000418187981 */ /* 0x000ea2000c1e1900 */
[----:B---3--:R-:W-:Y:S01]  /*03e0*/  FFMA R12, R23, R12, R26 ;  /* 0x0000000c170c7223 */ /* 0x008fe2000000001a */
[----:B------:R-:W-:-:S03]  /*03f0*/  IADD3 R22, PT, PT, R22, 0x8, RZ ;  /* 0x0000000816167810 */ /* 0x000fc60007ffe0ff */
[----:B----4-:R-:W-:Y:S01]  /*0400*/  FFMA R29, R29, R4, R12 ;  /* 0x000000041d1d7223 */ /* 0x010fe2000000000c */
[----:B------:R-:W-:-:S03]  /*0410*/  ISETP.NE.AND P1, PT, R22, RZ, PT ;  /* 0x000000ff1600720c */ /* 0x000fc60003f25270 */
[----:B-----5:R-:W-:Y:S01]  /*0420*/  FFMA R8, R28, R8, R29 ;  /* 0x000000081c087223 */ /* 0x020fe2000000001d */
[----:B------:R-:W-:-:S03]  /*0430*/  IADD3 R4, P2, PT, R2, 0x20, RZ ;  /* 0x0000002002047810 */ /* 0x000fc60007f5e0ff */
[----:B------:R-:W-:Y:S01]  /*0440*/  FFMA R6, R5, R6, R8 ;  /* 0x0000000605067223 */ /* 0x000fe20000000008 */
[----:B------:R-:W-:Y:S02]  /*0450*/  IADD3.X R5, PT, PT, RZ, R3, RZ, P2, !PT ;  /* 0x00000003ff057210 */ /* 0x000fe400017fe4ff */
[----:B------:R-:W-:Y:S01]  /*0460*/  LEA R18, R17, R18, 0x3 ;  /* 0x0000001211127211 */ /* 0x000fe200078e18ff */
[----:B------:R-:W-:-:S04]  /*0470*/  FFMA R7, R7, R10, R6 ;  /* 0x0000000a07077223 */ /* 0x000fc80000000006 */
[----:B--2---:R-:W-:-:S04]  /*0480*/  FFMA R14, R14, R13, R7 ;  /* 0x0000000d0e0e7223 */ /* 0x004fc80000000007 */
[----:B------:R-:W-:Y:S01]  /*0490*/  FFMA R24, R9, R24, R14 ;  /* 0x0000001809187223 */ /* 0x000fe2000000000e */
[----:B------:R-:W-:Y:S06]  /*04a0*/  @P1 BRA `(.L_x_3) ;  /* 0xfffffffc005c1947 */ /* 0x000fec000383ffff */
.L_x_2:
[----:B------:R-:W-:Y:S05]  /*04b0*/  @!P0 BRA `(.L_x_1) ;  /* 0x0000000000fc8947 */ /* 0x000fea0003800000 */
[----:B------:R-:W-:Y:S02]  /*04c0*/  ISETP.GE.U32.AND P1, PT, R27, 0x4, PT ;  /* 0x000000041b00780c */ /* 0x000fe40003f26070 */
[----:B------:R-:W-:-:S04]  /*04d0*/  LOP3.LUT R14, R19, 0x3, RZ, 0xc0, !PT ;  /* 0x00000003130e7812 */ /* 0x000fc800078ec0ff */
[----:B------:R-:W-:-:S07]  /*04e0*/  ISETP.NE.AND P0, PT, R14, RZ, PT ;  /* 0x000000ff0e00720c */ /* 0x000fce0003f05270 */
[----:B------:R-:W-:Y:S06]  /*04f0*/  @!P1 BRA `(.L_x_4) ;  /* 0x00000000006c9947 */ /* 0x000fec0003800000 */
[----:B------:R-:W0:Y:S01]  /*0500*/  LDC.64 R4, c[0x0][0x390] ;  /* 0x0000e400ff047b82 */ /* 0x000e220000000a00 */
[----:B------:R-:W1:Y:S01]  /*0510*/  LDCU.64 UR6, c[0x0][0x388] ;  /* 0x00007100ff0677ac */ /* 0x000e620008000a00 */
[----:B------:R-:W-:Y:S01]  /*0520*/  IMAD R7, R21, R17, R0 ;  /* 0x0000001115077224 */ /* 0x000fe200078e0200 */
[CC--:B------:R-:W-:Y:S02]  /*0530*/  IADD3 R3, PT, PT, R20.reuse, R21.reuse, RZ ;  /* 0x0000001514037210 */ /* 0x0c0fe40007ffe0ff */
[----:B------:R-:W-:-:S03]  /*0540*/  IADD3 R8, P1, PT, R20, R21, RZ ;  /* 0x0000001514087210 */ /* 0x000fc60007f3e0ff */
[----:B------:R-:W2:Y:S01]  /*0550*/  LDC.64 R12, c[0x0][0x388] ;  /* 0x0000e200ff0c7b82 */ /* 0x000ea20000000a00 */
[----:B0-----:R-:W-:-:S04]  /*0560*/  IMAD.WIDE R4, R7, 0x4, R4 ;  /* 0x0000000407047825 */ /* 0x001fc800078e0204 */
[----:B------:R-:W-:Y:S02]  /*0570*/  IMAD.WIDE R6, R17, 0x4, R4 ;  /* 0x0000000411067825 */ /* 0x000fe400078e0204 */
[----:B------:R-:W3:Y:S02]  /*0580*/  LDG.E R4, desc[UR4][R4.64] ;  /* 0x0000000404047981 */ /* 0x000ee4000c1e1900 */
[----:B--2---:R-:W-:Y:S01]  /*0590*/  IMAD.WIDE.U32 R12, R3, 0x4, R12 ;  /* 0x00000004030c7825 */ /* 0x004fe200078e000c */
[----:B------:R-:W-:Y:S02]  /*05a0*/  IADD3.X R3, PT, PT, RZ, RZ, RZ, P1, !PT ;  /* 0x000000ffff037210 */ /* 0x000fe40000ffe4ff */
[----:B-1----:R-:W-:-:S03]  /*05b0*/  LEA R2, P1, R8, UR6, 0x2 ;  /* 0x0000000608027c11 */ /* 0x002fc6000f8210ff */
[----:B------:R-:W3:Y:S01]  /*05c0*/  LDG.E R13, desc[UR4][R12.64] ;  /* 0x000000040c0d7981 */ /* 0x000ee2000c1e1900 */
[----:B------:R-:W-:Y:S01]  /*05d0*/  LEA.HI.X R3, R8, UR7, R3, 0x2, P1 ;  /* 0x0000000708037c11 */ /* 0x000fe200088f1403 */
[C---:B------:R-:W-:Y:S02]  /*05e0*/  IMAD.WIDE R8, R17.reuse, 0x4, R6 ;  /* 0x0000000411087825 */ /* 0x040fe400078e0206 */
[----:B------:R-:W2:Y:S04]  /*05f0*/  LDG.E R6, desc[UR4][R6.64] ;  /* 0x0000000406067981 */ /* 0x000ea8000c1e1900 */
[----:B------:R-:W2:Y:S01]  /*0600*/  LDG.E R15, desc[UR4][R2.64+0x4] ;  /* 0x00000404020f7981 */ /* 0x000ea2000c1e1900 */
[----:B------:R-:W-:-:S03]  /*0610*/  IMAD.WIDE R10, R17, 0x4, R8 ;  /* 0x00000004110a7825 */ /* 0x000fc600078e0208 */
[----:B------:R-:W4:Y:S04]  /*0620*/  LDG.E R22, desc[UR4][R8.64] ;  /* 0x0000000408167981 */ /* 0x000f28000c1e1900 */
[----:B------:R-:W4:Y:S04]  /*0630*/  LDG.E R18, desc[UR4][R2.64+0x8] ;  /* 0x0000080402127981 */ /* 0x000f28000c1e1900 */
[----:B------:R-:W5:Y:S04]  /*0640*/  LDG.E R26, desc[UR4][R2.64+0xc] ;  /* 0x00000c04021a7981 */ /* 0x000f68000c1e1900 */
[----:B------:R-:W5:Y:S01]  /*0650*/  LDG.E R10, desc[UR4][R10.64] ;  /* 0x000000040a0a7981 */ /* 0x000f62000c1e1900 */
[----:B------:R-:W-:Y:S01]  /*0660*/  IADD3 R21, PT, PT, R21, 0x4, RZ ;  /* 0x0000000415157810 */ /* 0x000fe20007ffe0ff */
[----:B---3--:R-:W-:-:S04]  /*0670*/  FFMA R24, R13, R4, R24 ;  /* 0x000000040d187223 */ /* 0x008fc80000000018 */
[----:B--2---:R-:W-:-:S04]  /*0680*/  FFMA R15, R15, R6, R24 ;  /* 0x000000060f0f7223 */ /* 0x004fc80000000018 */
[----:B----4-:R-:W-:-:S04]  /*0690*/  FFMA R15, R18, R22, R15 ;  /* 0x00000016120f7223 */ /* 0x010fc8000000000f */
[----:B-----5:R-:W-:-:S07]  /*06a0*/  FFMA R24, R26, R10, R15 ;  /* 0x0000000a1a187223 */ /* 0x020fce000000000f */
.L_x_4:
[----:B------:R-:W-:Y:S05]  /*06b0*/  @!P0 BRA `(.L_x_1) ;  /* 0x00000000007c8947 */ /* 0x000fea0003800000 */
[----:B------:R-:W-:Y:S02]  /*06c0*/  ISETP.NE.AND P1, PT, R14, 0x1, PT ;  /* 0x000000010e00780c */ /* 0x000fe40003f25270 */
[----:B------:R-:W-:-:S04]  /*06d0*/  LOP3.LUT R19, R19, 0x1, RZ, 0xc0, !PT ;  /* 0x0000000113137812 */ /* 0x000fc800078ec0ff */
[----:B------:R-:W-:-:S07]  /*06e0*/  ISETP.NE.U32.AND P0, PT, R19, 0x1, PT ;  /* 0x000000011300780c */ /* 0x000fce0003f05070 */
[----:B------:R-:W0:Y:S01]  /*06f0*/  @P1 LDC.64 R10, c[0x0][0x388] ;  /* 0x0000e200ff0a1b82 */ /* 0x000e220000000a00 */
[CC--:B------:R-:W-:Y:S02]  /*0700*/  @P1 IADD3 R13, PT, PT, R20.reuse, R21.reuse, RZ ;  /* 0x00000015140d1210 */ /* 0x0c0fe40007ffe0ff */
[----:B------:R-:W-:-:S04]  /*0710*/  @P1 IADD3 R12, P2, PT, R20, R21, RZ ;  /* 0x00000015140c1210 */ /* 0x000fc80007f5e0ff */
[----:B------:R-:W-:Y:S01]  /*0720*/  @P1 IADD3.X R14, PT, PT, RZ, RZ, RZ, P2, !PT ;  /* 0x000000ffff0e1210 */ /* 0x000fe200017fe4ff */
[----:B------:R-:W1:Y:S08]  /*0730*/  @P1 LDC.64 R8, c[0x0][0x390] ;  /* 0x0000e400ff081b82 */ /* 0x000e700000000a00 */
[----:B------:R-:W2:Y:S08]  /*0740*/  @P1 LDC.64 R6, c[0x0][0x388] ;  /* 0x0000e200ff061b82 */ /* 0x000eb00000000a00 */
[----:B------:R-:W3:Y:S01]  /*0750*/  @!P0 LDC.64 R4, c[0x0][0x388] ;  /* 0x0000e200ff048b82 */ /* 0x000ee20000000a00 */
[----:B0-----:R-:W-:-:S04]  /*0760*/  @P1 IMAD.WIDE.U32 R10, R13, 0x4, R10 ;  /* 0x000000040d0a1825 */ /* 0x001fc800078e000a */
[C---:B------:R-:W-:Y:S01]  /*0770*/  @P1 IMAD R13, R21.reuse, R17, R0 ;  /* 0x00000011150d1224 */ /* 0x040fe200078e0200 */
[----:B------:R-:W-:Y:S01]  /*0780*/  @P1 IADD3 R21, PT, PT, R21, 0x2, RZ ;  /* 0x0000000215151810 */ /* 0x000fe20007ffe0ff */
[----:B------:R-:W4:Y:S01]  /*0790*/  @P1 LDG.E R11, desc[UR4][R10.64] ;  /* 0x000000040a0b1981 */ /* 0x000f22000c1e1900 */
[----:B------:R-:W0:Y:S01]  /*07a0*/  @!P0 LDC.64 R2, c[0x0][0x390] ;  /* 0x0000e400ff028b82 */ /* 0x000e220000000a00 */
[----:B-1----:R-:W-:Y:S01]  /*07b0*/  @P1 IMAD.WIDE R8, R13, 0x4, R8 ;  /* 0x000000040d081825 */ /* 0x002fe200078e0208 */
[----:B------:R-:W-:Y:S02]  /*07c0*/  @!P0 IADD3 R15, PT, PT, R20, R21, RZ ;  /* 0x00000015140f8210 */ /* 0x000fe40007ffe0ff */
[----:B--2---:R-:W-:Y:S01]  /*07d0*/  @P1 LEA R6, P2, R12, R6, 0x2 ;  /* 0x000000060c061211 */ /* 0x004fe200078410ff */
[----:B------:R-:W-:-:S03]  /*07e0*/  @!P0 IMAD R21, R21, R17, R0 ;  /* 0x0000001115158224 */ /* 0x000fc600078e0200 */
[----:B------:R-:W-:Y:S01]  /*07f0*/  @P1 LEA.HI.X R7, R12, R7, R14, 0x2, P2 ;  /* 0x000000070c071211 */ /* 0x000fe200010f140e */
[----:B------:R-:W-:Y:S01]  /*0800*/  @P1 IMAD.WIDE R12, R17, 0x4, R8 ;  /* 0x00000004110c1825 */ /* 0x000fe200078e0208 */
[----:B------:R-:W4:Y:S03]  /*0810*/  @P1 LDG.E R14, desc[UR4][R8.64] ;  /* 0x00000004080e1981 */ /* 0x000f26000c1e1900 */
[----:B---3--:R-:W-:Y:S01]  /*0820*/  @!P0 IMAD.WIDE.U32 R4, R15, 0x4, R4 ;  /* 0x000000040f048825 */ /* 0x008fe200078e0004 */
[----:B------:R-:W2:Y:S04]  /*0830*/  @P1 LDG.E R6, desc[UR4][R6.64+0x4] ;  /* 0x0000040406061981 */ /* 0x000ea8000c1e1900 */
[----:B------:R-:W2:Y:S01]  /*0840*/  @P1 LDG.E R12, desc[UR4][R12.64] ;  /* 0x000000040c0c1981 */ /* 0x000ea2000c1e1900 */
[----:B0-----:R-:W-:-:S03]  /*0850*/  @!P0 IMAD.WIDE R2, R21, 0x4, R2 ;  /* 0x0000000415028825 */ /* 0x001fc600078e0202 */
[----:B------:R-:W3:Y:S04]  /*0860*/  @!P0 LDG.E R5, desc[UR4][R4.64] ;  /* 0x0000000404058981 */ /* 0x000ee8000c1e1900 */
[----:B------:R-:W3:Y:S01]  /*0870*/  @!P0 LDG.E R2, desc[UR4][R2.64] ;  /* 0x0000000402028981 */ /* 0x000ee2000c1e1900 */
[----:B----4-:R-:W-:-:S04]  /*0880*/  @P1 FFMA R11, R11, R14, R24 ;  /* 0x0000000e0b0b1223 */ /* 0x010fc80000000018 */
[----:B--2---:R-:W-:-:S04]  /*0890*/  @P1 FFMA R24, R6, R12, R11 ;  /* 0x0000000c06181223 */ /* 0x004fc8000000000b */
[----:B---3--:R-:W-:-:S07]  /*08a0*/  @!P0 FFMA R24, R5, R2, R24 ;  /* 0x0000000205188223 */ /* 0x008fce0000000018 */
.L_x_1:
[----:B------:R-:W0:Y:S01]  /*08b0*/  LDC.64 R2, c[0x0][0x380] ;  /* 0x0000e000ff027b82 */ /* 0x000e220000000a00 */
[----:B------:R-:W-:Y:S01]  /*08c0*/  IMAD R17, R16, R17, R0 ;  /* 0x0000001110117224 */ /* 0x000fe200078e0200 */
[----:B------:R-:W1:Y:S03]  /*08d0*/  LDCU UR6, c[0x0][0x398] ;  /* 0x00007300ff0677ac */ /* 0x000e660008000800 */
[----:B0-----:R-:W-:-:S05]  /*08e0*/  IMAD.WIDE R2, R17, 0x4, R2 ;  /* 0x0000000411027825 */ /* 0x001fca00078e0202 */
[----:B------:R-:W1:Y:S02]  /*08f0*/  LDG.E R5, desc[UR4][R2.64] ;  /* 0x0000000402057981 */ /* 0x000e64000c1e1900 */
[----:B-1----:R-:W-:-:S05]  /*0900*/  FFMA R5, -R24, UR6, R5 ;  /* 0x0000000618057c23 */ /* 0x002fca0008000105 */
[----:B------:R-:W-:Y:S01]  /*0910*/  STG.E desc[UR4][R2.64], R5 ;  /* 0x0000000502007986 */ /* 0x000fe2000c101904 */
[----:B------:R-:W-:Y:S05]  /*0920*/  EXIT ;  /* 0x000000000000794d */ /* 0x000fea0003800000 */
.L_x_5:
        /* <DEDUP_REMOVED lines=13> */
.L_x_30:


//--------------------- .text._Z14gradientHiddenPfS_S_S_iii --------------------------
	.section	.text._Z14gradientHiddenPfS_S_S_iii,"ax",@progbits
	.align	128
        .global         _Z14gradientHiddenPfS_S_S_iii
        .type           _Z14gradientHiddenPfS_S_S_iii,@function
        .size           _Z14gradientHiddenPfS_S_S_iii,(.L_x_31 - _Z14gradientHiddenPfS_S_S_iii)
        .other          _Z14gradientHiddenPfS_S_S_iii,@"STO_CUDA_ENTRY STV_DEFAULT"
_Z14gradientHiddenPfS_S_S_iii:
.text._Z14gradientHiddenPfS_S_S_iii:
[----:B------:R-:W-:Y:S01]  /*0000*/  LDC R1, c[0x0][0x37c] ;  /* 0x0000df00ff017b82 */ /* 0x000fe20000000800 */
[----:B------:R-:W0:Y:S07]  /*0010*/  S2R R3, SR_TID.X ;  /* 0x0000000000037919 */ /* 0x000e2e0000002100 */
[----:B------:R-:W1:Y:S01]  /*0020*/  LDC R7, c[0x0][0x364] ;  /* 0x0000d900ff077b82 */ /* 0x000e620000000800 */
[----:B------:R-:W2:Y:S01]  /*0030*/  LDCU.64 UR10, c[0x0][0x3a0] ;  /* 0x00007400ff0a77ac */ /* 0x000ea20008000a00 */
[----:B------:R-:W1:Y:S06]  /*0040*/  S2R R2, SR_TID.Y ;  /* 0x0000000000027919 */ /* 0x000e6c0000002200 */
[----:B------:R-:W0:Y:S08]  /*0050*/  S2UR UR5, SR_CTAID.X ;  /* 0x00000000000579c3 */ /* 0x000e300000002500 */
[----:B------:R-:W0:Y:S08]  /*0060*/  LDC R0, c[0x0][0x360] ;  /* 0x0000d800ff007b82 */ /* 0x000e300000000800 */
[----:B------:R-:W1:Y:S01]  /*0070*/  S2UR UR4, SR_CTAID.Y ;  /* 0x00000000000479c3 */ /* 0x000e620000002600 */
[----:B0-----:R-:W-:-:S05]  /*0080*/  IMAD R0, R0, UR5, R3 ;  /* 0x0000000500007c24 */ /* 0x001fca000f8e0203 */
[----:B--2---:R-:W-:Y:S01]  /*0090*/  ISETP.GE.AND P0, PT, R0, UR11, PT ;  /* 0x0000000b00007c0c */ /* 0x004fe2000bf06270 */
[----:B-1----:R-:W-:-:S05]  /*00a0*/  IMAD R7, R7, UR4, R2 ;  /* 0x0000000407077c24 */ /* 0x002fca000f8e0202 */
[----:B------:R-:W-:-:S13]  /*00b0*/  ISETP.GE.OR P0, PT, R7, UR10, P0 ;  /* 0x0000000a07007c0c */ /* 0x000fda0008706670 */
[----:B------:R-:W-:Y:S05]  /*00c0*/  @P0 EXIT ;  /* 0x000000000000094d */ /* 0x000fea0003800000 */
[----:B------:R-:W0:Y:S01]  /*00d0*/  LDCU UR7, c[0x0][0x3a8] ;  /* 0x00007500ff0777ac */ /* 0x000e220008000800 */
[----:B------:R-:W-:Y:S01]  /*00e0*/  HFMA2 R14, -RZ, RZ, 0, 0 ;  /* 0x00000000ff0e7431 */ /* 0x000fe200000001ff */
[----:B------:R-:W1:Y:S01]  /*00f0*/  LDCU.64 UR12, c[0x0][0x358] ;  /* 0x00006b00ff0c77ac */ /* 0x000e620008000a00 */
[----:B0-----:R-:W-:-:S09]  /*0100*/  UISETP.GE.AND UP0, UPT, UR7, 0x1, UPT ;  /* 0x000000010700788c */ /* 0x001fd2000bf06270 */
[----:B-1----:R-:W-:Y:S05]  /*0110*/  BRA.U !UP0, `(.L_x_6) ;  /* 0x0000000908987547 */ /* 0x002fea000b800000 */
[----:B------:R-:W-:Y:S02]  /*0120*/  UISETP.GE.U32.AND UP1, UPT, UR7, 0x10, UPT ;  /* 0x000000100700788c */ /* 0x000fe4000bf26070 */
[----:B------:R-:W-:Y:S01]  /*0130*/  IMAD R8, R0, UR7, RZ ;  /* 0x0000000700087c24 */ /* 0x000fe2000f8e02ff */
[----:B------:R-:W-:Y:S02]  /*0140*/  ULOP3.LUT UR10, UR7, 0xf, URZ, 0xc0, !UPT ;  /* 0x0000000f070a7892 */ /* 0x000fe4000f8ec0ff */
[----:B------:R-:W-:Y:S01]  /*0150*/  IMAD R9, R7, UR7, RZ ;  /* 0x0000000707097c24 */ /* 0x000fe2000f8e02ff */
[----:B------:R-:W-:Y:S01]  /*0160*/  MOV R14, RZ ;  /* 0x000000ff000e7202 */ /* 0x000fe20000000f00 */
[----:B------:R-:W-:Y:S01]  /*0170*/  UMOV UR4, URZ ;  /* 0x000000ff00047c82 */ /* 0x000fe20008000000 */
[----:B------:R-:W-:Y:S01]  /*0180*/  UISETP.NE.AND UP0, UPT, UR10, URZ, UPT ;  /* 0x000000ff0a00728c */ /* 0x000fe2000bf05270 */
[----:B------:R-:W-:Y:S10]  /*0190*/  BRA.U !UP1, `(.L_x_7) ;  /* 0x0000000509107547 */ /* 0x000ff4000b800000 */
[----:B------:R-:W0:Y:S01]  /*01a0*/  LDC.64 R2, c[0x0][0x380] ;  /* 0x0000e000ff027b82 */ /* 0x000e220000000a00 */
[----:B------:R-:W1:Y:S01]  /*01b0*/  LDCU.64 UR8, c[0x0][0x388] ;  /* 0x00007100ff0877ac */ /* 0x000e620008000a00 */
[----:B------:R-:W-:Y:S02]  /*01c0*/  MOV R14, RZ ;  /* 0x000000ff000e7202 */ /* 0x000fe40000000f00 */
[----:B------:R-:W-:Y:S01]  /*01d0*/  MOV R6, R8 ;  /* 0x0000000800067202 */ /* 0x000fe20000000f00 */
[----:B------:R-:W-:Y:S02]  /*01e0*/  ULOP3.LUT UR4, UR7, 0x7ffffff0, URZ, 0xc0, !UPT ;  /* 0x7ffffff007047892 */ /* 0x000fe4000f8ec0ff */
[----:B-1----:R-:W-:Y:S02]  /*01f0*/  UIADD3 UR5, UP1, UPT, UR8, 0x20, URZ ;  /* 0x0000002008057890 */ /* 0x002fe4000ff3e0ff */
[----:B------:R-:W-:Y:S02]  /*0200*/  UIADD3 UR8, UPT, UPT, -UR4, URZ, URZ ;  /* 0x000000ff04087290 */ /* 0x000fe4000fffe1ff */
[----:B------:R-:W-:Y:S01]  /*0210*/  UIADD3.X UR6, UPT, UPT, URZ, UR9, URZ, UP1, !UPT ;  /* 0x00000009ff067290 */ /* 0x000fe20008ffe4ff */
[----:B0-----:R-:W-:-:S03]  /*0220*/  IMAD.WIDE.U32 R2, R9, 0x4, R2 ;  /* 0x0000000409027825 */ /* 0x001fc600078e0002 */
[----:B------:R-:W-:-:S04]  /*0230*/  IADD3 R2, P0, PT, R2, 0x20, RZ ;  /* 0x0000002002027810 */ /* 0x000fc80007f1e0ff */
[----:B------:R-:W-:-:S09]  /*0240*/  IADD3.X R3, PT, PT, RZ, R3, RZ, P0, !PT ;  /* 0x00000003ff037210 */ /* 0x000fd200007fe4ff */
.L_x_8:
[----:B------:R-:W-:Y:S01]  /*0250*/  MOV R4, UR5 ;  /* 0x0000000500047c02 */ /* 0x000fe20008000f00 */
[----:B------:R-:W2:Y:S01]  /*0260*/  LDG.E R16, desc[UR12][R2.64+-0x20] ;  /* 0xffffe00c02107981 */ /* 0x000ea2000c1e1900 */
[----:B------:R-:W-:-:S03]  /*0270*/  MOV R5, UR6 ;  /* 0x0000000600057c02 */ /* 0x000fc60008000f00 */
[----:B------:R-:W3:Y:S01]  /*0280*/  LDG.E R24, desc[UR12][R2.64+-0x1c] ;  /* 0xffffe40c02187981 */ /* 0x000ee2000c1e1900 */
[----:B------:R-:W-:-:S03]  /*0290*/  IMAD.WIDE R4, R6, 0x4, R4 ;  /* 0x0000000406047825 */ /* 0x000fc600078e0204 */
[----:B------:R-:W4:Y:S04]  /*02a0*/  LDG.E R18, desc[UR12][R2.64+-0x18] ;  /* 0xffffe80c02127981 */ /* 0x000f28000c1e1900 */
[----:B------:R-:W2:Y:S04]  /*02b0*/  LDG.E R15, desc[UR12][R4.64+-0x20] ;  /* 0xffffe00c040f7981 */ /* 0x000ea8000c1e1900 */
[----:B------:R-:W3:Y:S04]  /*02c0*/  LDG.E R17, desc[UR12][R4.64+-0x1c] ;  /* 0xffffe40c04117981 */ /* 0x000ee8000c1e1900 */
[----:B------:R-:W4:Y:S04]  /*02d0*/  LDG.E R19, desc[UR12][R4.64+-0x18] ;  /* 0xffffe80c04137981 */ /* 0x000f28000c1e1900 */
[----:B------:R-:W5:Y:S04]  /*02e0*/  LDG.E R20, desc[UR12][R2.64+-0x14] ;  /* 0xffffec0c02147981 */ /* 0x000f68000c1e1900 */
        /* <DEDUP_REMOVED lines=9> */
[----:B------:R-:W5:Y:S01]  /*0380*/  LDG.E R27, desc[UR12][R2.64+0x1c] ;  /* 0x00001c0c021b7981 */ /* 0x000f62000c1e1900 */
[----:B--2---:R-:W-:-:S03]  /*0390*/  FFMA R16, R15, R16, R14 ;  /* 0x000000100f107223 */ /* 0x004fc6000000000e */
[----:B------:R-:W2:Y:S01]  /*03a0*/  LDG.E R15, desc[UR12][R2.64+-0x4] ;  /* 0xfffffc0c020f7981 */ /* 0x000ea2000c1e1900 */
[----:B---3--:R-:W-:-:S03]  /*03b0*/  FFMA R24, R17, R24, R16 ;  /* 0x0000001811187223 */ /* 0x008fc60000000010 */
[----:B------:R-:W2:Y:S01]  /*03c0*/  LDG.E R14, desc[UR12][R4.64+-0x4] ;  /* 0xfffffc0c040e7981 */ /* 0x000ea2000c1e1900 */
[----:B----4-:R-:W-:-:S03]  /*03d0*/  FFMA R24, R19, R18, R24 ;  /* 0x0000001213187223 */ /* 0x010fc60000000018 */
[----:B------:R-:W3:Y:S04]  /*03e0*/  LDG.E R16, desc[UR12][R2.64] ;  /* 0x0000000c02107981 */ /* 0x000ee8000c1e1900 */
[----:B------:R-:W3:Y:S01]  /*03f0*/  LDG.E R17, desc[UR12][R4.64] ;  /* 0x0000000c04117981 */ /* 0x000ee2000c1e1900 */
[----:B-----5:R-:W-:-:S03]  /*0400*/  FFMA R24, R21, R20, R24 ;  /* 0x0000001415187223 */ /* 0x020fc60000000018 */
[----:B------:R-:W4:Y:S04]  /*0410*/  LDG.E R19, desc[UR12][R2.64+0x4] ;  /* 0x0000040c02137981 */ /* 0x000f28000c1e1900 */
[----:B------:R-:W4:Y:S01]  /*0420*/  LDG.E R18, desc[UR12][R4.64+0x4] ;  /* 0x0000040c04127981 */ /* 0x000f22000c1e1900 */
[----:B------:R-:W-:-:S03]  /*0430*/  FFMA R24, R23, R22, R24 ;  /* 0x0000001617187223 */ /* 0x000fc60000000018 */
[----:B------:R-:W5:Y:S04]  /*0440*/  LDG.E R21, desc[UR12][R2.64+0x8] ;  /* 0x0000080c02157981 */ /* 0x000f68000c1e1900 */
[----:B------:R-:W5:Y:S01]  /*0450*/  LDG.E R20, desc[UR12][R4.64+0x8] ;  /* 0x0000080c04147981 */ /* 0x000f62000c1e1900 */
[----:B------:R-:W-:-:S03]  /*0460*/  FFMA R24, R11, R10, R24 ;  /* 0x0000000a0b187223 */ /* 0x000fc60000000018 */
[----:B------:R-:W5:Y:S04]  /*0470*/  LDG.E R23, desc[UR12][R2.64+0xc] ;  /* 0x00000c0c02177981 */ /* 0x000f68000c1e1900 */
[----:B------:R-:W5:Y:S04]  /*0480*/  LDG.E R22, desc[UR12][R4.64+0xc] ;  /* 0x00000c0c04167981 */ /* 0x000f68000c1e1900 */
[----:B------:R-:W5:Y:S01]  /*0490*/  LDG.E R10, desc[UR12][R2.64+0x10] ;  /* 0x0000100c020a7981 */ /* 0x000f62000c1e1900 */
[----:B------:R-:W-:-:S03]  /*04a0*/  FFMA R29, R13, R12, R24 ;  /* 0x0000000c0d1d7223 */ /* 0x000fc60000000018 */
[----:B------:R-:W5:Y:S04]  /*04b0*/  LDG.E R11, desc[UR12][R4.64+0x10] ;  /* 0x0000100c040b7981 */ /* 0x000f68000c1e1900 */
[----:B------:R-:W5:Y:S04]  /*04c0*/  LDG.E R24, desc[UR12][R4.64+0x14] ;  /* 0x0000140c04187981 */ /* 0x000f68000c1e1900 */
[----:B------:R0:W5:Y:S04]  /*04d0*/  LDG.E R12, desc[UR12][R2.64+0x18] ;  /* 0x0000180c020c7981 */ /* 0x000168000c1e1900 */
[----:B------:R-:W5:Y:S01]  /*04e0*/  LDG.E R13, desc[UR12][R4.64+0x18] ;  /* 0x0000180c040d7981 */ /* 0x000f62000c1e1900 */
[----:B------:R-:W-:-:S04]  /*04f0*/  UIADD3 UR8, UPT, UPT, UR8, 0x10, URZ ;  /* 0x0000001008087890 */ /* 0x000fc8000fffe0ff */
[----:B------:R-:W-:Y:S01]  /*0500*/  UISETP.NE.AND UP1, UPT, UR8, URZ, UPT ;  /* 0x000000ff0800728c */ /* 0x000fe2000bf25270 */
[----:B0-----:R-:W-:Y:S02]  /*0510*/  IADD3 R2, P0, PT, R2, 0x40, RZ ;  /* 0x0000004002027810 */ /* 0x001fe40007f1e0ff */
[----:B------:R-:W-:Y:S02]  /*0520*/  IADD3 R6, PT, PT, R6, 0x10, RZ ;  /* 0x0000001006067810 */ /* 0x000fe40007ffe0ff */
[----:B------:R-:W-:Y:S01]  /*0530*/  IADD3.X R3, PT, PT, RZ, R3, RZ, P0, !PT ;  /* 0x00000003ff037210 */ /* 0x000fe200007fe4ff */
[----:B--2---:R-:W-:-:S04]  /*0540*/  FFMA R14, R14, R15, R29 ;  /* 0x0000000f0e0e7223 */ /* 0x004fc8000000001d */
[----:B---3--:R-:W-:-:S04]  /*0550*/  FFMA R17, R17, R16, R14 ;  /* 0x0000001011117223 */ /* 0x008fc8000000000e */
[----:B----4-:R-:W-:-:S04]  /*0560*/  FFMA R17, R18, R19, R17 ;  /* 0x0000001312117223 */ /* 0x010fc80000000011 */
[----:B-----5:R-:W-:-:S04]  /*0570*/  FFMA R17, R20, R21, R17 ;  /* 0x0000001514117223 */ /* 0x020fc80000000011 */
[----:B------:R-:W-:-:S04]  /*0580*/  FFMA R22, R22, R23, R17 ;  /* 0x0000001716167223 */ /* 0x000fc80000000011 */
[----:B------:R-:W-:-:S04]  /*0590*/  FFMA R11, R11, R10, R22 ;  /* 0x0000000a0b0b7223 */ /* 0x000fc80000000016 */
[----:B------:R-:W-:-:S04]  /*05a0*/  FFMA R24, R24, R25, R11 ;  /* 0x0000001918187223 */ /* 0x000fc8000000000b */
[----:B------:R-:W-:-:S04]  /*05b0*/  FFMA R13, R13, R12, R24 ;  /* 0x0000000c0d0d7223 */ /* 0x000fc80000000018 */
[----:B------:R-:W-:Y:S01]  /*05c0*/  FFMA R14, R26, R27, R13 ;  /* 0x0000001b1a0e7223 */ /* 0x000fe2000000000d */
[----:B------:R-:W-:Y:S06]  /*05d0*/  BRA.U UP1, `(.L_x_8) ;  /* 0xfffffffd011c7547 */ /* 0x000fec000b83ffff */
.L_x_7:
[----:B------:R-:W-:Y:S05]  /*05e0*/  BRA.U !UP0, `(.L_x_6) ;  /* 0x0000000508647547 */ /* 0x000fea000b800000 */
[----:B------:R-:W-:Y:S02]  /*05f0*/  UISETP.GE.U32.AND UP0, UPT, UR10, 0x8, UPT ;  /* 0x000000080a00788c */ /* 0x000fe4000bf06070 */
[----:B------:R-:W-:-:S04]  /*0600*/  ULOP3.LUT UR6, UR7, 0x7, URZ, 0xc0, !UPT ;  /* 0x0000000707067892 */ /* 0x000fc8000f8ec0ff */
[----:B------:R-:W-:-:S03]  /*0610*/  UISETP.NE.AND UP1, UPT, UR6, URZ, UPT ;  /* 0x000000ff0600728c */ /* 0x000fc6000bf25270 */
[----:B------:R-:W-:Y:S08]  /*0620*/  BRA.U !UP0, `(.L_x_9) ;  /* 0x0000000108907547 */ /* 0x000ff0000b800000 */
[----:B------:R-:W0:Y:S01]  /*0630*/  LDC.64 R10, c[0x0][0x380] ;  /* 0x0000e000ff0a7b82 */ /* 0x000e220000000a00 */
[----:B------:R-:W1:Y:S01]  /*0640*/  LDCU.64 UR8, c[0x0][0x380] ;  /* 0x00007000ff0877ac */ /* 0x000e620008000a00 */
[C---:B------:R-:W-:Y:S02]  /*0650*/  IADD3 R13, PT, PT, R9.reuse, UR4, RZ ;  /* 0x00000004090d7c10 */ /* 0x040fe4000fffe0ff */
[----:B------:R-:W-:Y:S02]  /*0660*/  IADD3 R6, P0, PT, R9, UR4, RZ ;  /* 0x0000000409067c10 */ /* 0x000fe4000ff1e0ff */
[----:B------:R-:W-:Y:S02]  /*0670*/  IADD3 R3, PT, PT, R8, UR4, RZ ;  /* 0x0000000408037c10 */ /* 0x000fe4000fffe0ff */
[----:B------:R-:W2:Y:S01]  /*0680*/  LDC.64 R4, c[0x0][0x388] ;  /* 0x0000e200ff047b82 */ /* 0x000ea20000000a00 */
[----:B0-----:R-:W-:Y:S01]  /*0690*/  IMAD.WIDE.U32 R10, R13, 0x4, R10 ;  /* 0x000000040d0a7825 */ /* 0x001fe200078e000a */
[----:B------:R-:W-:-:S02]  /*06a0*/  IADD3.X R13, PT, PT, RZ, RZ, RZ, P0, !PT ;  /* 0x000000ffff0d7210 */ /* 0x000fc400007fe4ff */
[C---:B-1----:R-:W-:Y:S02]  /*06b0*/  LEA R2, P0, R6.reuse, UR8, 0x2 ;  /* 0x0000000806027c11 */ /* 0x042fe4000f8010ff */
[----:B------:R-:W3:Y:S01]  /*06c0*/  LDG.E R16, desc[UR12][R10.64] ;  /* 0x0000000c0a107981 */ /* 0x000ee2000c1e1900 */
[----:B--2---:R-:W-:Y:S01]  /*06d0*/  IMAD.WIDE R4, R3, 0x4, R4 ;  /* 0x0000000403047825 */ /* 0x004fe200078e0204 */
[----:B------:R-:W-:-:S04]  /*06e0*/  LEA.HI.X R3, R6, UR9, R13, 0x2, P0 ;  /* 0x0000000906037c11 */ /* 0x000fc800080f140d */
[----:B------:R-:W3:Y:S04]  /*06f0*/  LDG.E R15, desc[UR12][R4.64] ;  /* 0x0000000c040f7981 */ /* 0x000ee8000c1e1900 */
[----:B------:R-:W2:Y:S04]  /*0700*/  LDG.E R18, desc[UR12][R4.64+0x4] ;  /* 0x0000040c04127981 */ /* 0x000ea8000c1e1900 */
[----:B------:R-:W2:Y:S04]  /*0710*/  LDG.E R17, desc[UR12][R2.64+0x4] ;  /* 0x0000040c02117981 */ /* 0x000ea8000c1e1900 */
[----:B------:R-:W4:Y:S04]  /*0720*/  LDG.E R20, desc[UR12][R4.64+0x8] ;  /* 0x0000080c04147981 */ /* 0x000f28000c1e1900 */
        /* <DEDUP_REMOVED lines=11> */
[----:B------:R-:W-:Y:S01]  /*07e0*/  UIADD3 UR4, UPT, UPT, UR4, 0x8, URZ ;  /* 0x0000000804047890 */ /* 0x000fe2000fffe0ff */
[----:B---3--:R-:W-:-:S04]  /*07f0*/  FFMA R15, R15, R16, R14 ;  /* 0x000000100f0f7223 */ /* 0x008fc8000000000e */
[----:B--2---:R-:W-:-:S04]  /*0800*/  FFMA R15, R18, R17, R15 ;  /* 0x00000011120f7223 */ /* 0x004fc8000000000f */
[----:B----4-:R-:W-:-:S04]  /*0810*/  FFMA R15, R20, R19, R15 ;  /* 0x00000013140f7223 */ /* 0x010fc8000000000f */
[----:B-----5:R-:W-:-:S04]  /*0820*/  FFMA R15, R22, R21, R15 ;  /* 0x00000015160f7223 */ /* 0x020fc8000000000f */
[----:B------:R-:W-:-:S04]  /*0830*/  FFMA R15, R24, R23, R15 ;  /* 0x00000017180f7223 */ /* 0x000fc8000000000f */
[----:B------:R-:W-:-:S04]  /*0840*/  FFMA R13, R12, R13, R15 ;  /* 0x0000000d0c0d7223 */ /* 0x000fc8000000000f */
[----:B------:R-:W-:-:S04]  /*0850*/  FFMA R11, R6, R11, R13 ;  /* 0x0000000b060b7223 */ /* 0x000fc8000000000d */
[----:B------:R-:W-:-:S07]  /*0860*/  FFMA R14, R26, R10, R11 ;  /* 0x0000000a1a0e7223 */ /* 0x000fce000000000b */
.L_x_9:
        /* <DEDUP_REMOVED lines=13> */
[----:B-1----:R-:W-:-:S03]  /*0940*/  LEA R2, P0, R6, UR6, 0x2 ;  /* 0x0000000606027c11 */ /* 0x002fc6000f8010ff */
[----:B------:R-:W3:Y:S01]  /*0950*/  LDG.E R10, desc[UR12][R10.64] ;  /* 0x0000000c0a0a7981 */ /* 0x000ee2000c1e1900 */
[----:B------:R-:W-:Y:S01]  /*0960*/  LEA.HI.X R3, R6, UR7, R3, 0x2, P0 ;  /* 0x0000000706037c11 */ /* 0x000fe200080f1403 */
[----:B--2---:R-:W-:-:S04]  /*0970*/  IMAD.WIDE R4, R13, 0x4, R4 ;  /* 0x000000040d047825 */ /* 0x004fc800078e0204 */
[----:B------:R-:W2:Y:S04]  /*0980*/  LDG.E R12, desc[UR12][R2.64+0x4] ;  /* 0x0000040c020c7981 */ /* 0x000ea8000c1e1900 */
[----:B------:R-:W3:Y:S04]  /*0990*/  LDG.E R13, desc[UR12][R4.64] ;  /* 0x0000000c040d7981 */ /* 0x000ee8000c1e1900 */
[----:B------:R-:W2:Y:S04]  /*09a0*/  LDG.E R6, desc[UR12][R4.64+0x4] ;  /* 0x0000040c04067981 */ /* 0x000ea8000c1e1900 */
[----:B------:R-:W4:Y:S04]  /*09b0*/  LDG.E R15, desc[UR12][R4.64+0x8] ;  /* 0x0000080c040f7981 */ /* 0x000f28000c1e1900 */
[----:B------:R-:W4:Y:S04]  /*09c0*/  LDG.E R16, desc[UR12][R2.64+0x8] ;  /* 0x0000080c02107981 */ /* 0x000f28000c1e1900 */
[----:B------:R-:W5:Y:S04]  /*09d0*/  LDG.E R18, desc[UR12][R2.64+0xc] ;  /* 0x00000c0c02127981 */ /* 0x000f68000c1e1900 */
[----:B------:R-:W5:Y:S01]  /*09e0*/  LDG.E R17, desc[UR12][R4.64+0xc] ;  /* 0x00000c0c04117981 */ /* 0x000f62000c1e1900 */
[----:B------:R-:W-:Y:S01]  /*09f0*/  UIADD3 UR4, UPT, UPT, UR4, 0x4, URZ ;  /* 0x0000000404047890 */ /* 0x000fe2000fffe0ff */
[----:B---3--:R-:W-:-:S04]  /*0a00*/  FFMA R13, R13, R10, R14 ;  /* 0x0000000a0d0d7223 */ /* 0x008fc8000000000e */
[----:B--2---:R-:W-:-:S04]  /*0a10*/  FFMA R6, R6, R12, R13 ;  /* 0x0000000c06067223 */ /* 0x004fc8000000000d */
[----:B----4-:R-:W-:-:S04]  /*0a20*/  FFMA R6, R15, R16, R6 ;  /* 0x000000100f067223 */ /* 0x010fc80000000006 */
[----:B-----5:R-:W-:-:S07]  /*0a30*/  FFMA R14, R17, R18, R6 ;  /* 0x00000012110e7223 */ /* 0x020fce0000000006 */
.L_x_10:
[----:B------:R-:W-:Y:S05]  /*0a40*/  BRA.U !UP1, `(.L_x_6) ;  /* 0x00000001094c7547 */ /* 0x000fea000b800000 */
[----:B------:R-:W0:Y:S01]  /*0a50*/  LDC.64 R4, c[0x0][0x380] ;  /* 0x0000e000ff047b82 */ /* 0x000e220000000a00 */
[----:B------:R-:W-:Y:S01]  /*0a60*/  IADD3 R9, PT, PT, R9, UR4, RZ ;  /* 0x0000000409097c10 */ /* 0x000fe2000fffe0ff */
[----:B------:R-:W-:Y:S01]  /*0a70*/  UIADD3 UR5, UPT, UPT, -UR5, URZ, URZ ;  /* 0x000000ff05057290 */ /* 0x000fe2000fffe1ff */
[----:B------:R-:W-:-:S05]  /*0a80*/  IADD3 R11, PT, PT, R8, UR4, RZ ;  /* 0x00000004080b7c10 */ /* 0x000fca000fffe0ff */
[----:B------:R-:W1:Y:S01]  /*0a90*/  LDC.64 R2, c[0x0][0x388] ;  /* 0x0000e200ff027b82 */ /* 0x000e620000000a00 */
[----:B0-----:R-:W-:-:S03]  /*0aa0*/  IMAD.WIDE.U32 R4, R9, 0x4, R4 ;  /* 0x0000000409047825 */ /* 0x001fc600078e0004 */
[----:B------:R-:W-:Y:S02]  /*0ab0*/  MOV R10, R4 ;  /* 0x00000004000a7202 */ /* 0x000fe40000000f00 */
[----:B------:R-:W-:-:S07]  /*0ac0*/  MOV R9, R5 ;  /* 0x0000000500097202 */ /* 0x000fce0000000f00 */
.L_x_11:
[----:B-1----:R-:W-:Y:S01]  /*0ad0*/  IMAD.WIDE R4, R11, 0x4, R2 ;  /* 0x000000040b047825 */ /* 0x002fe200078e0202 */
[----:B------:R-:W-:-:S05]  /*0ae0*/  MOV R8, R10 ;  /* 0x0000000a00087202 */ /* 0x000fca0000000f00 */
[----:B------:R-:W2:Y:S04]  /*0af0*/  LDG.E R5, desc[UR12][R4.64] ;  /* 0x0000000c04057981 */ /* 0x000ea8000c1e1900 */
[----:B------:R0:W2:Y:S01]  /*0b00*/  LDG.E R6, desc[UR12][R8.64] ;  /* 0x0000000c08067981 */ /* 0x0000a2000c1e1900 */
[----:B------:R-:W-:Y:S01]  /*0b10*/  UIADD3 UR5, UPT, UPT, UR5, 0x1, URZ ;  /* 0x0000000105057890 */ /* 0x000fe2000fffe0ff */
[----:B------:R-:W-:Y:S02]  /*0b20*/  IADD3 R10, P0, PT, R10, 0x4, RZ ;  /* 0x000000040a0a7810 */ /* 0x000fe40007f1e0ff */
[----:B------:R-:W-:Y:S01]  /*0b30*/  IADD3 R11, PT, PT, R11, 0x1, RZ ;  /* 0x000000010b0b7810 */ /* 0x000fe20007ffe0ff */
[----:B------:R-:W-:Y:S01]  /*0b40*/  UISETP.NE.AND UP0, UPT, UR5, URZ, UPT ;  /* 0x000000ff0500728c */ /* 0x000fe2000bf05270 */
[----:B0-----:R-:W-:Y:S01]  /*0b50*/  IADD3.X R9, PT, PT, RZ, R9, RZ, P0, !PT ;  /* 0x00000009ff097210 */ /* 0x001fe200007fe4ff */
[----:B--2---:R-:W-:-:S07]  /*0b60*/  FFMA R14, R5, R6, R14 ;  /* 0x00000006050e7223 */ /* 0x004fce000000000e */
[----:B------:R-:W-:Y:S05]  /*0b70*/  BRA.U UP0, `(.L_x_11) ;  /* 0xfffffffd00d47547 */ /* 0x000fea000b83ffff */
.L_x_6:
[----:B------:R-:W0:Y:S01]  /*0b80*/  LDC.64 R2, c[0x0][0x390] ;  /* 0x0000e400ff027b82 */ /* 0x000e220000000a00 */
[----:B------:R-:W-:-:S07]  /*0b90*/  IMAD R7, R7, UR11, R0 ;  /* 0x0000000b07077c24 */ /* 0x000fce000f8e0200 */
[----:B------:R-:W1:Y:S01]  /*0ba0*/  LDC.64 R4, c[0x0][0x398] ;  /* 0x0000e600ff047b82 */ /* 0x000e620000000a00 */
[----:B0-----:R-:W-:-:S06]  /*0bb0*/  IMAD.WIDE R2, R7, 0x4, R2 ;  /* 0x0000000407027825 */ /* 0x001fcc00078e0202 */
[----:B------:R-:W2:Y:S01]  /*0bc0*/  LDG.E R2, desc[UR12][R2.64] ;  /* 0x0000000c02027981 */ /* 0x000ea2000c1e1900 */
[----:B-1----:R-:W-:-:S04]  /*0bd0*/  IMAD.WIDE R4, R7, 0x4, R4 ;  /* 0x0000000407047825 */ /* 0x002fc800078e0204 */
[----:B--2---:R-:W-:-:S04]  /*0be0*/  FADD R9, -R2, 1 ;  /* 0x3f80000002097421 */ /* 0x004fc80000000100 */
[----:B------:R-:W-:-:S04]  /*0bf0*/  FMUL R9, R2, R9 ;  /* 0x0000000902097220 */ /* 0x000fc80000400000 */
[----:B------:R-:W-:-:S05]  /*0c00*/  FMUL R9, R9, R14 ;  /* 0x0000000e09097220 */ /* 0x000fca0000400000 */
[----:B------:R-:W-:Y:S01]  /*0c10*/  STG.E desc[UR12][R4.64], R9 ;  /* 0x0000000904007986 */ /* 0x000fe2000c10190c */
[----:B------:R-:W-:Y:S05]  /*0c20*/  EXIT ;  /* 0x000000000000794d */ /* 0x000fea0003800000 */
.L_x_12:
        /* <DEDUP_REMOVED lines=13> */
.L_x_31:


//--------------------- .text._Z14gradientOutputPfS_S_i --------------------------
	.section	.text._Z14gradientOutputPfS_S_i,"ax",@progbits
	.align	128
        .global         _Z14gradientOutputPfS_S_i
        .type           _Z14gradientOutputPfS_S_i,@function
        .size           _Z14gradientOutputPfS_S_i,(.L_x_32 - _Z14gradientOutputPfS_S_i)
        .other          _Z14gradientOutputPfS_S_i,@"STO_CUDA_ENTRY STV_DEFAULT"
_Z14gradientOutputPfS_S_i:
.text._Z14gradientOutputPfS_S_i:
        /* <DEDUP_REMOVED lines=9> */
[----:B------:R-:W1:Y:S07]  /*0090*/  LDCU.64 UR4, c[0x0][0x358] ;  /* 0x00006b00ff0477ac */ /* 0x000e6e0008000a00 */
[----:B------:R-:W2:Y:S08]  /*00a0*/  LDC.64 R4, c[0x0][0x388] ;  /* 0x0000e200ff047b82 */ /* 0x000eb00000000a00 */
[----:B------:R-:W3:Y:S01]  /*00b0*/  LDC.64 R6, c[0x0][0x390] ;  /* 0x0000e400ff067b82 */ /* 0x000ee20000000a00 */
[----:B0-----:R-:W-:-:S06]  /*00c0*/  IMAD.WIDE R2, R9, 0x4, R2 ;  /* 0x0000000409027825 */ /* 0x001fcc00078e0202 */
[----:B-1----:R-:W4:Y:S01]  /*00d0*/  LDG.E R2, desc[UR4][R2.64] ;  /* 0x0000000402027981 */ /* 0x002f22000c1e1900 */
[----:B--2---:R-:W-:-:S06]  /*00e0*/  IMAD.WIDE R4, R9, 0x4, R4 ;  /* 0x0000000409047825 */ /* 0x004fcc00078e0204 */
[----:B------:R-:W4:Y:S01]  /*00f0*/  LDG.E R5, desc[UR4][R4.64] ;  /* 0x0000000404057981 */ /* 0x000f22000c1e1900 */
[----:B---3--:R-:W-:-:S04]  /*0100*/  IMAD.WIDE R6, R9, 0x4, R6 ;  /* 0x0000000409067825 */ /* 0x008fc800078e0206 */
[----:B----4-:R-:W-:-:S05]  /*0110*/  FADD R9, R2, -R5 ;  /* 0x8000000502097221 */ /* 0x010fca0000000000 */
[----:B------:R-:W-:Y:S01]  /*0120*/  STG.E desc[UR4][R6.64], R9 ;  /* 0x0000000906007986 */ /* 0x000fe2000c101904 */
[----:B------:R-:W-:Y:S05]  /*0130*/  EXIT ;  /* 0x000000000000794d */ /* 0x000fea0003800000 */
.L_x_13:
        /* <DEDUP_REMOVED lines=12> */
.L_x_32:


//--------------------- .text._Z16crossEntropyLossPfS_S_i --------------------------
	.section	.text._Z16crossEntropyLossPfS_S_i,"ax",@progbits
	.align	128
        .global         _Z16crossEntropyLossPfS_S_i
        .type           _Z16crossEntropyLossPfS_S_i,@function
        .size           _Z16crossEntropyLossPfS_S_i,(.L_x_33 - _Z16crossEntropyLossPfS_S_i)
        .other          _Z16crossEntropyLossPfS_S_i,@"STO_CUDA_ENTRY STV_DEFAULT"
_Z16crossEntropyLossPfS_S_i:
.text._Z16crossEntropyLossPfS_S_i:
        /* <DEDUP_REMOVED lines=10> */
[----:B------:R-:W2:Y:S01]  /*00a0*/  LDC.64 R4, c[0x0][0x388] ;  /* 0x0000e200ff047b82 */ /* 0x000ea20000000a00 */
[----:B0-----:R-:W-:-:S06]  /*00b0*/  IMAD.WIDE R6, R0, 0x4, R6 ;  /* 0x0000000400067825 */ /* 0x001fcc00078e0206 */
[----:B-1----:R-:W3:Y:S01]  /*00c0*/  LDG.E R7, desc[UR4][R6.64] ;  /* 0x0000000406077981 */ /* 0x002ee2000c1e1900 */
[----:B--2---:R-:W-:-:S05]  /*00d0*/  IMAD.WIDE R4, R0, 0x4, R4 ;  /* 0x0000000400047825 */ /* 0x004fca00078e0204 */
[----:B------:R0:W2:Y:S01]  /*00e0*/  LDG.E R2, desc[UR4][R4.64] ;  /* 0x0000000404027981 */ /* 0x0000a2000c1e1900 */
[----:B------:R-:W-:Y:S01]  /*00f0*/  UMOV UR6, 0x88e368f1 ;  /* 0x88e368f100067882 */ /* 0x000fe20000000000 */
[----:B------:R-:W-:Y:S01]  /*0100*/  UMOV UR7, 0x3ee4f8b5 ;  /* 0x3ee4f8b500077882 */ /* 0x000fe20000000000 */
[----:B---3--:R-:W-:Y:S01]  /*0110*/  FADD R12, -R7, 1 ;  /* 0x3f800000070c7421 */ /* 0x008fe20000000100 */
[----:B------:R-:W1:Y:S08]  /*0120*/  F2F.F64.F32 R8, R7 ;  /* 0x0000000700087310 */ /* 0x000e700000201800 */
[----:B------:R-:W3:Y:S01]  /*0130*/  F2F.F64.F32 R10, R12 ;  /* 0x0000000c000a7310 */ /* 0x000ee20000201800 */
[----:B-1----:R-:W-:-:S07]  /*0140*/  DADD R8, R8, UR6 ;  /* 0x0000000608087e29 */ /* 0x002fce0008000000 */
[----:B------:R1:W4:Y:S01]  /*0150*/  F2F.F32.F64 R6, R8 ;  /* 0x0000000800067310 */ /* 0x0003220000301000 */
[----:B---3--:R-:W-:-:S07]  /*0160*/  DADD R10, R10, UR6 ;  /* 0x000000060a0a7e29 */ /* 0x008fce0008000000 */
[----:B------:R-:W3:Y:S01]  /*0170*/  F2F.F32.F64 R3, R10 ;  /* 0x0000000a00037310 */ /* 0x000ee20000301000 */
[----:B-1----:R-:W-:Y:S02]  /*0180*/  MOV R9, 0x3e055027 ;  /* 0x3e05502700097802 */ /* 0x002fe40000000f00 */
[----:B----4-:R-:W-:Y:S02]  /*0190*/  FSETP.GEU.AND P0, PT, R6, 1.175494350822287508e-38, PT ;  /* 0x008000000600780b */ /* 0x010fe40003f0e000 */
[----:B---3--:R-:W-:-:S11]  /*01a0*/  FSETP.GEU.AND P1, PT, R3, 1.175494350822287508e-38, PT ;  /* 0x008000000300780b */ /* 0x008fd60003f2e000 */
[----:B------:R-:W-:-:S05]  /*01b0*/  @!P0 FMUL R6, R6, 8388608 ;  /* 0x4b00000006068820 */ /* 0x000fca0000400000 */
[----:B0-----:R-:W-:Y:S01]  /*01c0*/  IADD3 R5, PT, PT, R6, -0x3f2aaaab, RZ ;  /* 0xc0d5555506057810 */ /* 0x001fe20007ffe0ff */
[----:B------:R-:W-:-:S03]  /*01d0*/  @!P1 FMUL R3, R3, 8388608 ;  /* 0x4b00000003039820 */ /* 0x000fc60000400000 */
[----:B------:R-:W-:Y:S02]  /*01e0*/  LOP3.LUT R5, R5, 0xff800000, RZ, 0xc0, !PT ;  /* 0xff80000005057812 */ /* 0x000fe400078ec0ff */
[C---:B------:R-:W-:Y:S02]  /*01f0*/  IADD3 R4, PT, PT, R3.reuse, -0x3f2aaaab, RZ ;  /* 0xc0d5555503047810 */ /* 0x040fe40007ffe0ff */
[C---:B------:R-:W-:Y:S02]  /*0200*/  FSETP.NEU.AND P2, PT, R3.reuse, RZ, PT ;  /* 0x000000ff0300720b */ /* 0x040fe40003f4d000 */
[----:B------:R-:W-:Y:S02]  /*0210*/  LOP3.LUT R12, R4, 0xff800000, RZ, 0xc0, !PT ;  /* 0xff800000040c7812 */ /* 0x000fe400078ec0ff */
[----:B------:R-:W-:Y:S02]  /*0220*/  IADD3 R4, PT, PT, R6, -R5, RZ ;  /* 0x8000000506047210 */ /* 0x000fe40007ffe0ff */
[----:B------:R-:W-:-:S02]  /*0230*/  IADD3 R7, PT, PT, R3, -R12, RZ ;  /* 0x8000000c03077210 */ /* 0x000fc40007ffe0ff */
[----:B------:R-:W-:Y:S01]  /*0240*/  I2FP.F32.S32 R11, R12 ;  /* 0x0000000c000b7245 */ /* 0x000fe20000201400 */
[----:B------:R-:W-:Y:S02]  /*0250*/  FADD R8, R4, -1 ;  /* 0xbf80000004087421 */ /* 0x000fe40000000000 */
[----:B------:R-:W-:-:S04]  /*0260*/  FADD R7, R7, -1 ;  /* 0xbf80000007077421 */ /* 0x000fc80000000000 */
[-C--:B------:R-:W-:Y:S01]  /*0270*/  FFMA R4, R7, -R9.reuse, 0.14084610342979431152 ;  /* 0x3e1039f607047423 */ /* 0x080fe20000000809 */
[----:B------:R-:W-:-:S03]  /*0280*/  FFMA R9, R8, -R9, 0.14084610342979431152 ;  /* 0x3e1039f608097423 */ /* 0x000fc60000000809 */
[----:B------:R-:W-:Y:S01]  /*0290*/  FFMA R4, R7, R4, -0.12148627638816833496 ;  /* 0xbdf8cdcc07047423 */ /* 0x000fe20000000004 */
[----:B------:R-:W-:-:S03]  /*02a0*/  FFMA R9, R8, R9, -0.12148627638816833496 ;  /* 0xbdf8cdcc08097423 */ /* 0x000fc60000000009 */
[----:B------:R-:W-:Y:S01]  /*02b0*/  FFMA R4, R7, R4, 0.13980610668659210205 ;  /* 0x3e0f295507047423 */ /* 0x000fe20000000004 */
[----:B------:R-:W-:-:S03]  /*02c0*/  FFMA R9, R8, R9, 0.13980610668659210205 ;  /* 0x3e0f295508097423 */ /* 0x000fc60000000009 */
[----:B------:R-:W-:Y:S01]  /*02d0*/  FFMA R4, R7, R4, -0.16684235632419586182 ;  /* 0xbe2ad8b907047423 */ /* 0x000fe20000000004 */
[----:B------:R-:W-:-:S03]  /*02e0*/  FFMA R9, R8, R9, -0.16684235632419586182 ;  /* 0xbe2ad8b908097423 */ /* 0x000fc60000000009 */
[----:B------:R-:W-:Y:S01]  /*02f0*/  FFMA R10, R7, R4, 0.20012299716472625732 ;  /* 0x3e4ced0b070a7423 */ /* 0x000fe20000000004 */
[----:B------:R-:W-:Y:S01]  /*0300*/  FSEL R4, RZ, -23, P1 ;  /* 0xc1b80000ff047808 */ /* 0x000fe20000800000 */
[C---:B------:R-:W-:Y:S01]  /*0310*/  FFMA R9, R8.reuse, R9, 0.20012299716472625732 ;  /* 0x3e4ced0b08097423 */ /* 0x040fe20000000009 */
[----:B------:R-:W-:Y:S01]  /*0320*/  ISETP.GT.U32.AND P1, PT, R3, 0x7f7fffff, PT ;  /* 0x7f7fffff0300780c */ /* 0x000fe20003f24070 */
[----:B------:R-:W-:Y:S02]  /*0330*/  FFMA R10, R7, R10, -0.24999669194221496582 ;  /* 0xbe7fff22070a7423 */ /* 0x000fe4000000000a */
[C---:B------:R-:W-:Y:S01]  /*0340*/  FFMA R9, R8.reuse, R9, -0.24999669194221496582 ;  /* 0xbe7fff2208097423 */ /* 0x040fe20000000009 */
[----:B------:R-:W-:Y:S01]  /*0350*/  FFMA R12, R11, 1.1920928955078125e-07, R4 ;  /* 0x340000000b0c7823 */ /* 0x000fe20000000004 */
[C---:B------:R-:W-:Y:S02]  /*0360*/  FFMA R10, R7.reuse, R10, 0.33333182334899902344 ;  /* 0x3eaaaa78070a7423 */ /* 0x040fe4000000000a */
[C---:B------:R-:W-:Y:S01]  /*0370*/  FFMA R11, R8.reuse, R9, 0.33333182334899902344 ;  /* 0x3eaaaa78080b7423 */ /* 0x040fe20000000009 */
[----:B------:R-:W-:Y:S01]  /*0380*/  FSEL R9, RZ, -23, P0 ;  /* 0xc1b80000ff097808 */ /* 0x000fe20000000000 */
[C---:B------:R-:W-:Y:S01]  /*0390*/  FFMA R4, R7.reuse, R10, -0.5 ;  /* 0xbf00000007047423 */ /* 0x040fe2000000000a */
[----:B------:R-:W-:Y:S01]  /*03a0*/  I2FP.F32.S32 R10, R5 ;  /* 0x00000005000a7245 */ /* 0x000fe20000201400 */
[----:B------:R-:W-:Y:S01]  /*03b0*/  FFMA R11, R8, R11, -0.5 ;  /* 0xbf000000080b7423 */ /* 0x000fe2000000000b */
[----:B------:R-:W-:Y:S01]  /*03c0*/  ISETP.GT.U32.AND P0, PT, R6, 0x7f7fffff, PT ;  /* 0x7f7fffff0600780c */ /* 0x000fe20003f04070 */
[----:B------:R-:W-:-:S02]  /*03d0*/  FMUL R14, R7, R4 ;  /* 0x00000004070e7220 */ /* 0x000fc40000400000 */
[----:B------:R-:W0:Y:S01]  /*03e0*/  LDC.64 R4, c[0x0][0x390] ;  /* 0x0000e400ff047b82 */ /* 0x000e220000000a00 */
[----:B------:R-:W-:Y:S01]  /*03f0*/  FFMA R9, R10, 1.1920928955078125e-07, R9 ;  /* 0x340000000a097823 */ /* 0x000fe20000000009 */
[C---:B------:R-:W-:Y:S01]  /*0400*/  FMUL R11, R8.reuse, R11 ;  /* 0x0000000b080b7220 */ /* 0x040fe20000400000 */
[----:B------:R-:W-:Y:S01]  /*0410*/  FFMA R7, R7, R14, R7 ;  /* 0x0000000e07077223 */ /* 0x000fe20000000007 */
[----:B------:R-:W-:Y:S02]  /*0420*/  MOV R10, 0x7f800000 ;  /* 0x7f800000000a7802 */ /* 0x000fe40000000f00 */
[----:B------:R-:W-:Y:S01]  /*0430*/  FFMA R8, R8, R11, R8 ;  /* 0x0000000b08087223 */ /* 0x000fe20000000008 */
[----:B------:R-:W-:Y:S02]  /*0440*/  FFMA R7, R12, 0.69314718246459960938, R7 ;  /* 0x3f3172180c077823 */ /* 0x000fe40000000007 */
[-C--:B------:R-:W-:Y:S01]  /*0450*/  @P1 FFMA R7, R3, R10.reuse, +INF ;  /* 0x7f80000003071423 */ /* 0x080fe2000000000a */
[----:B------:R-:W-:Y:S01]  /*0460*/  FFMA R8, R9, 0.69314718246459960938, R8 ;  /* 0x3f31721809087823 */ /* 0x000fe20000000008 */
[C---:B------:R-:W-:Y:S01]  /*0470*/  @P0 FFMA R8, R6.reuse, R10, +INF ;  /* 0x7f80000006080423 */ /* 0x040fe2000000000a */
[----:B------:R-:W-:Y:S01]  /*0480*/  FSETP.NEU.AND P1, PT, R6, RZ, PT ;  /* 0x000000ff0600720b */ /* 0x000fe20003f2d000 */
[----:B--2---:R-:W-:Y:S01]  /*0490*/  FADD R6, -R2, 1 ;  /* 0x3f80000002067421 */ /* 0x004fe20000000100 */
[----:B------:R-:W-:-:S02]  /*04a0*/  FSEL R7, R7, -INF , P2 ;  /* 0xff80000007077808 */ /* 0x000fc40001000000 */
[----:B------:R-:W-:-:S03]  /*04b0*/  FSEL R3, R8, -INF , P1 ;  /* 0xff80000008037808 */ /* 0x000fc60000800000 */
[----:B------:R-:W-:-:S04]  /*04c0*/  FMUL R7, R6, R7 ;  /* 0x0000000706077220 */ /* 0x000fc80000400000 */
[----:B------:R-:W-:Y:S01]  /*04d0*/  FFMA R3, -R2, R3, -R7 ;  /* 0x0000000302037223 */ /* 0x000fe20000000907 */
[----:B0-----:R-:W-:-:S05]  /*04e0*/  IMAD.WIDE R4, R0, 0x4, R4 ;  /* 0x0000000400047825 */ /* 0x001fca00078e0204 */
[----:B------:R-:W-:Y:S01]  /*04f0*/  STG.E desc[UR4][R4.64], R3 ;  /* 0x0000000304007986 */ /* 0x000fe2000c101904 */
[----:B------:R-:W-:Y:S05]  /*0500*/  EXIT ;  /* 0x000000000000794d */ /* 0x000fea0003800000 */
.L_x_14:
        /* <DEDUP_REMOVED lines=15> */
.L_x_33:


//--------------------- .text._Z17sigmoidActivationPfi --------------------------
	.section	.text._Z17sigmoidActivationPfi,"ax",@progbits
	.align	128
        .global         _Z17sigmoidActivationPfi
        .type           _Z17sigmoidActivationPfi,@function
        .size           _Z17sigmoidActivationPfi,(.L_x_28 - _Z17sigmoidActivationPfi)
        .other          _Z17sigmoidActivationPfi,@"STO_CUDA_ENTRY STV_DEFAULT"
_Z17sigmoidActivationPfi:
.text._Z17sigmoidActivationPfi:
        /* <DEDUP_REMOVED lines=10> */
[----:B0-----:R-:W-:-:S05]  /*00a0*/  IMAD.WIDE R2, R5, 0x4, R2 ;  /* 0x0000000405027825 */ /* 0x001fca00078e0202 */
[----:B-1----:R-:W2:Y:S01]  /*00b0*/  LDG.E R0, desc[UR4][R2.64] ;  /* 0x0000000402007981 */ /* 0x002ea2000c1e1900 */
[----:B------:R-:W-:Y:S02]  /*00c0*/  HFMA2 R7, -RZ, RZ, 3.7421875, 0 ;  /* 0x437c0000ff077431 */ /* 0x000fe400000001ff */
[----:B------:R-:W-:Y:S01]  /*00d0*/  IMAD.MOV.U32 R5, RZ, RZ, 0x3bbb989d ;  /* 0x3bbb989dff057424 */ /* 0x000fe200078e00ff */
[----:B------:R-:W-:Y:S03]  /*00e0*/  BSSY.RECONVERGENT B0, `(.L_x_15) ;  /* 0x0000018000007945 */ /* 0x000fe60003800200 */
[----:B--2---:R-:W-:-:S04]  /*00f0*/  FFMA.SAT R4, R0, -R5, 0.5 ;  /* 0x3f00000000047423 */ /* 0x004fc80000002805 */
[----:B------:R-:W-:-:S04]  /*0100*/  FFMA.RM R4, R4, R7, 12582913 ;  /* 0x4b40000104047423 */ /* 0x000fc80000004007 */
[C---:B------:R-:W-:Y:S01]  /*0110*/  FADD R5, R4.reuse, -12583039 ;  /* 0xcb40007f04057421 */ /* 0x040fe20000000000 */
[----:B------:R-:W-:-:S03]  /*0120*/  IMAD.SHL.U32 R4, R4, 0x800000, RZ ;  /* 0x0080000004047824 */ /* 0x000fc600078e00ff */
[----:B------:R-:W-:-:S04]  /*0130*/  FFMA R5, R0, -1.4426950216293334961, -R5 ;  /* 0xbfb8aa3b00057823 */ /* 0x000fc80000000805 */
[----:B------:R-:W-:-:S04]  /*0140*/  FFMA R0, R0, -1.925963033500011079e-08, R5 ;  /* 0xb2a5706000007823 */ /* 0x000fc80000000005 */
[----:B------:R-:W0:Y:S02]  /*0150*/  MUFU.EX2 R5, R0 ;  /* 0x0000000000057308 */ /* 0x000e240000000800 */
[----:B0-----:R-:W-:-:S06]  /*0160*/  FMUL R12, R4, R5 ;  /* 0x00000005040c7220 */ /* 0x001fcc0000400000 */
[----:B------:R-:W0:Y:S02]  /*0170*/  F2F.F64.F32 R4, R12 ;  /* 0x0000000c00047310 */ /* 0x000e240000201800 */
[----:B0-----:R-:W-:-:S06]  /*0180*/  DADD R4, R4, 1 ;  /* 0x3ff0000004047429 */ /* 0x001fcc0000000000 */
[----:B------:R-:W0:Y:S04]  /*0190*/  MUFU.RCP64H R7, R5 ;  /* 0x0000000500077308 */ /* 0x000e280000001800 */
[----:B------:R-:W-:-:S04]  /*01a0*/  IADD3 R6, PT, PT, R5, 0x300402, RZ ;  /* 0x0030040205067810 */ /* 0x000fc80007ffe0ff */
[----:B------:R-:W-:Y:S02]  /*01b0*/  FSETP.GEU.AND P0, PT, |R6|, 5.8789094863358348022e-39, PT ;  /* 0x004004020600780b */ /* 0x000fe40003f0e200 */
[----:B0-----:R-:W-:-:S08]  /*01c0*/  DFMA R8, -R4, R6, 1 ;  /* 0x3ff000000408742b */ /* 0x001fd00000000106 */
[----:B------:R-:W-:-:S08]  /*01d0*/  DFMA R8, R8, R8, R8 ;  /* 0x000000080808722b */ /* 0x000fd00000000008 */
[----:B------:R-:W-:-:S08]  /*01e0*/  DFMA R8, R6, R8, R6 ;  /* 0x000000080608722b */ /* 0x000fd00000000006 */
[----:B------:R-:W-:-:S08]  /*01f0*/  DFMA R10, -R4, R8, 1 ;  /* 0x3ff00000040a742b */ /* 0x000fd00000000108 */
[----:B------:R-:W-:Y:S01]  /*0200*/  DFMA R8, R8, R10, R8 ;  /* 0x0000000a0808722b */ /* 0x000fe20000000008 */
[----:B------:R-:W-:Y:S10]  /*0210*/  @P0 BRA `(.L_x_16) ;  /* 0x0000000000100947 */ /* 0x000ff40003800000 */
[----:B------:R-:W-:-:S05]  /*0220*/  LOP3.LUT R0, R5, 0x7fffffff, RZ, 0xc0, !PT ;  /* 0x7fffffff05007812 */ /* 0x000fca00078ec0ff */
[----:B------:R-:W-:Y:S01]  /*0230*/  VIADD R8, R0, 0xfff00000 ;  /* 0xfff0000000087836 */ /* 0x000fe20000000000 */
[----:B------:R-:W-:-:S07]  /*0240*/  MOV R0, 0x260 ;  /* 0x0000026000007802 */ /* 0x000fce0000000f00 */
[----:B------:R-:W-:Y:S05]  /*0250*/  CALL.REL.NOINC `($__internal_0_$__cuda_sm20_dblrcp_rn_slowpath_v3) ;  /* 0x0000000000107944 */ /* 0x000fea0003c00000 */
.L_x_16:
[----:B------:R-:W-:Y:S05]  /*0260*/  BSYNC.RECONVERGENT B0 ;  /* 0x0000000000007941 */ /* 0x000fea0003800200 */
.L_x_15:
[----:B------:R-:W0:Y:S02]  /*0270*/  F2F.F32.F64 R9, R8 ;  /* 0x0000000800097310 */ /* 0x000e240000301000 */
[----:B0-----:R-:W-:Y:S01]  /*0280*/  STG.E desc[UR4][R2.64], R9 ;  /* 0x0000000902007986 */ /* 0x001fe2000c101904 */
[----:B------:R-:W-:Y:S05]  /*0290*/  EXIT ;  /* 0x000000000000794d */ /* 0x000fea0003800000 */
        .weak           $__internal_0_$__cuda_sm20_dblrcp_rn_slowpath_v3
        .type           $__internal_0_$__cuda_sm20_dblrcp_rn_slowpath_v3,@function
        .size           $__internal_0_$__cuda_sm20_dblrcp_rn_slowpath_v3,(.L_x_28 - $__internal_0_$__cuda_sm20_dblrcp_rn_slowpath_v3)
$__internal_0_$__cuda_sm20_dblrcp_rn_slowpath_v3:
[----:B------:R-:W-:Y:S01]  /*02a0*/  DSETP.GTU.AND P0, PT, |R4|, +INF , PT ;  /* 0x7ff000000400742a */ /* 0x000fe20003f0c200 */
[----:B------:R-:W-:-:S13]  /*02b0*/  BSSY.RECONVERGENT B1, `(.L_x_17) ;  /* 0x0000023000017945 */ /* 0x000fda0003800200 */
[----:B------:R-:W-:Y:S05]  /*02c0*/  @P0 BRA `(.L_x_18) ;  /* 0x00000000007c0947 */ /* 0x000fea0003800000 */
[----:B------:R-:W-:-:S04]  /*02d0*/  LOP3.LUT R9, R5, 0x7fffffff, RZ, 0xc0, !PT ;  /* 0x7fffffff05097812 */ /* 0x000fc800078ec0ff */
[----:B------:R-:W-:-:S04]  /*02e0*/  IADD3 R6, PT, PT, R9, -0x1, RZ ;  /* 0xffffffff09067810 */ /* 0x000fc80007ffe0ff */
[----:B------:R-:W-:-:S13]  /*02f0*/  ISETP.GE.U32.AND P0, PT, R6, 0x7fefffff, PT ;  /* 0x7fefffff0600780c */ /* 0x000fda0003f06070 */
[----:B------:R-:W-:Y:S01]  /*0300*/  @P0 LOP3.LUT R7, R5, 0x7ff00000, RZ, 0x3c, !PT ;  /* 0x7ff0000005070812 */ /* 0x000fe200078e3cff */
[----:B------:R-:W-:Y:S01]  /*0310*/  @P0 IMAD.MOV.U32 R6, RZ, RZ, RZ ;  /* 0x000000ffff060224 */ /* 0x000fe200078e00ff */
[----:B------:R-:W-:Y:S06]  /*0320*/  @P0 BRA `(.L_x_19) ;  /* 0x00000000006c0947 */ /* 0x000fec0003800000 */
[----:B------:R-:W-:-:S13]  /*0330*/  ISETP.GE.U32.AND P0, PT, R9, 0x1000001, PT ;  /* 0x010000010900780c */ /* 0x000fda0003f06070 */
[----:B------:R-:W-:Y:S05]  /*0340*/  @!P0 BRA `(.L_x_20) ;  /* 0x0000000000348947 */ /* 0x000fea0003800000 */
[----:B------:R-:W-:Y:S01]  /*0350*/  IADD3 R7, PT, PT, R5, -0x3fe00000, RZ ;  /* 0xc020000005077810 */ /* 0x000fe20007ffe0ff */
[----:B------:R-:W-:-:S03]  /*0360*/  IMAD.MOV.U32 R6, RZ, RZ, R4 ;  /* 0x000000ffff067224 */ /* 0x000fc600078e0004 */
[----:B------:R-:W0:Y:S03]  /*0370*/  MUFU.RCP64H R9, R7 ;  /* 0x0000000700097308 */ /* 0x000e260000001800 */
[----:B0-----:R-:W-:-:S08]  /*0380*/  DFMA R10, -R6, R8, 1 ;  /* 0x3ff00000060a742b */ /* 0x001fd00000000108 */
[----:B------:R-:W-:-:S08]  /*0390*/  DFMA R10, R10, R10, R10 ;  /* 0x0000000a0a0a722b */ /* 0x000fd0000000000a */
[----:B------:R-:W-:-:S08]  /*03a0*/  DFMA R10, R8, R10, R8 ;  /* 0x0000000a080a722b */ /* 0x000fd00000000008 */
[----:B------:R-:W-:-:S08]  /*03b0*/  DFMA R8, -R6, R10, 1 ;  /* 0x3ff000000608742b */ /* 0x000fd0000000010a */
[----:B------:R-:W-:-:S08]  /*03c0*/  DFMA R8, R10, R8, R10 ;  /* 0x000000080a08722b */ /* 0x000fd0000000000a */
[----:B------:R-:W-:-:S08]  /*03d0*/  DMUL R8, R8, 2.2250738585072013831e-308 ;  /* 0x0010000008087828 */ /* 0x000fd00000000000 */
[----:B------:R-:W-:-:S08]  /*03e0*/  DFMA R4, -R4, R8, 1 ;  /* 0x3ff000000404742b */ /* 0x000fd00000000108 */
[----:B------:R-:W-:-:S08]  /*03f0*/  DFMA R4, R4, R4, R4 ;  /* 0x000000040404722b */ /* 0x000fd00000000004 */
[----:B------:R-:W-:Y:S01]  /*0400*/  DFMA R6, R8, R4, R8 ;  /* 0x000000040806722b */ /* 0x000fe20000000008 */
[----:B------:R-:W-:Y:S10]  /*0410*/  BRA `(.L_x_19) ;  /* 0x0000000000307947 */ /* 0x000ff40003800000 */
.L_x_20:
[----:B------:R-:W-:Y:S01]  /*0420*/  DMUL R4, R4, 8.11296384146066816958e+31 ;  /* 0x4690000004047828 */ /* 0x000fe20000000000 */
[----:B------:R-:W-:-:S05]  /*0430*/  MOV R6, R8 ;  /* 0x0000000800067202 */ /* 0x000fca0000000f00 */
[----:B------:R-:W0:Y:S02]  /*0440*/  MUFU.RCP64H R7, R5 ;  /* 0x0000000500077308 */ /* 0x000e240000001800 */
[----:B0-----:R-:W-:-:S08]  /*0450*/  DFMA R8, -R4, R6, 1 ;  /* 0x3ff000000408742b */ /* 0x001fd00000000106 */
[----:B------:R-:W-:-:S08]  /*0460*/  DFMA R8, R8, R8, R8 ;  /* 0x000000080808722b */ /* 0x000fd00000000008 */
[----:B------:R-:W-:-:S08]  /*0470*/  DFMA R8, R6, R8, R6 ;  /* 0x000000080608722b */ /* 0x000fd00000000006 */
[----:B------:R-:W-:-:S08]  /*0480*/  DFMA R6, -R4, R8, 1 ;  /* 0x3ff000000406742b */ /* 0x000fd00000000108 */
[----:B------:R-:W-:-:S08]  /*0490*/  DFMA R6, R8, R6, R8 ;  /* 0x000000060806722b */ /* 0x000fd00000000008 */
[----:B------:R-:W-:Y:S01]  /*04a0*/  DMUL R6, R6, 8.11296384146066816958e+31 ;  /* 0x4690000006067828 */ /* 0x000fe20000000000 */
[----:B------:R-:W-:Y:S10]  /*04b0*/  BRA `(.L_x_19) ;  /* 0x0000000000087947 */ /* 0x000ff40003800000 */
.L_x_18:
[----:B------:R-:W-:Y:S01]  /*04c0*/  LOP3.LUT R7, R5, 0x80000, RZ, 0xfc, !PT ;  /* 0x0008000005077812 */ /* 0x000fe200078efcff */
[----:B------:R-:W-:-:S07]  /*04d0*/  IMAD.MOV.U32 R6, RZ, RZ, R4 ;  /* 0x000000ffff067224 */ /* 0x000fce00078e0004 */
.L_x_19:
[----:B------:R-:W-:Y:S05]  /*04e0*/  BSYNC.RECONVERGENT B1 ;  /* 0x0000000000017941 */ /* 0x000fea0003800200 */
.L_x_17:
[----:B------:R-:W-:Y:S01]  /*04f0*/  MOV R4, R0 ;  /* 0x0000000000047202 */ /* 0x000fe20000000f00 */
[----:B------:R-:W-:Y:S01]  /*0500*/  IMAD.MOV.U32 R5, RZ, RZ, 0x0 ;  /* 0x00000000ff057424 */ /* 0x000fe200078e00ff */
[----:B------:R-:W-:Y:S01]  /*0510*/  MOV R8, R6 ;  /* 0x0000000600087202 */ /* 0x000fe20000000f00 */
[----:B------:R-:W-:Y:S02]  /*0520*/  IMAD.MOV.U32 R9, RZ, RZ, R7 ;  /* 0x000000ffff097224 */ /* 0x000fe400078e0007 */
[----:B------:R-:W-:Y:S05]  /*0530*/  RET.REL.NODEC R4 `(_Z17sigmoidActivationPfi) ;  /* 0xfffffff804b07950 */ /* 0x000fea0003c3ffff */
.L_x_21:
        /* <DEDUP_REMOVED lines=12> */
.L_x_28:


//--------------------- .text._Z6matMulPfS_S_iii  --------------------------
	.section	.text._Z6matMulPfS_S_iii,"ax",@progbits
	.align	128
        .global         _Z6matMulPfS_S_iii
        .type           _Z6matMulPfS_S_iii,@function
        .size           _Z6matMulPfS_S_iii,(.L_x_35 - _Z6matMulPfS_S_iii)
        .other          _Z6matMulPfS_S_iii,@"STO_CUDA_ENTRY STV_DEFAULT"
_Z6matMulPfS_S_iii:
.text._Z6matMulPfS_S_iii:
        /* <DEDUP_REMOVED lines=34> */
.L_x_24:
        /* <DEDUP_REMOVED lines=41> */
.L_x_23:
        /* <DEDUP_REMOVED lines=32> */
.L_x_25:
[----:B------:R-:W-:Y:S05]  /*06b0*/  @!P0 BRA `(.L_x_22) ;  /* 0x00000000007c8947 */ /* 0x000fea0003800000 */
[----:B------:R-:W-:Y:S01]  /*06c0*/  ISETP.NE.AND P1, PT, R14, 0x1, PT ;  /* 0x000000010e00780c */ /* 0x000fe20003f25270 */
[----:B------:R-:W0:Y:S01]  /*06d0*/  LDC.64 R10, c[0x0][0x380] ;  /* 0x0000e000ff0a7b82 */ /* 0x000e220000000a00 */
[----:B------:R-:W-:-:S04]  /*06e0*/  LOP3.LUT R19, R19, 0x1, RZ, 0xc0, !PT ;  /* 0x0000000113137812 */ /* 0x000fc800078ec0ff */
[----:B------:R-:W-:-:S03]  /*06f0*/  ISETP.NE.U32.AND P0, PT, R19, 0x1, PT ;  /* 0x000000011300780c */ /* 0x000fc60003f05070 */
[----:B------:R-:W1:Y:S04]  /*0700*/  LDC.64 R8, c[0x0][0x388] ;  /* 0x0000e200ff087b82 */ /* 0x000e680000000a00 */
[CC--:B------:R-:W-:Y:S02]  /*0710*/  @P1 IADD3 R13, PT, PT, R20.reuse, R21.reuse, RZ ;  /* 0x00000015140d1210 */ /* 0x0c0fe40007ffe0ff */
[----:B------:R-:W-:Y:S02]  /*0720*/  @P1 IADD3 R12, P2, PT, R20, R21, RZ ;  /* 0x00000015140c1210 */ /* 0x000fe40007f5e0ff */
[----:B------:R-:W2:Y:S02]  /*0730*/  @P1 LDC.64 R2, c[0x0][0x380] ;  /* 0x0000e000ff021b82 */ /* 0x000ea40000000a00 */
[----:B------:R-:W-:-:S06]  /*0740*/  @P1 IADD3.X R14, PT, PT, RZ, RZ, RZ, P2, !PT ;  /* 0x000000ffff0e1210 */ /* 0x000fcc00017fe4ff */
[----:B------:R-:W3:Y:S01]  /*0750*/  LDC.64 R4, c[0x0][0x380] ;  /* 0x0000e000ff047b82 */ /* 0x000ee20000000a00 */
[----:B0-----:R-:W-:-:S04]  /*0760*/  @P1 IMAD.WIDE.U32 R10, R13, 0x4, R10 ;  /* 0x000000040d0a1825 */ /* 0x001fc800078e000a */
[C---:B------:R-:W-:Y:S01]  /*0770*/  @P1 IMAD R13, R21.reuse, R17, R0 ;  /* 0x00000011150d1224 */ /* 0x040fe200078e0200 */
[----:B------:R-:W-:Y:S01]  /*0780*/  @P1 IADD3 R21, PT, PT, R21, 0x2, RZ ;  /* 0x0000000215151810 */ /* 0x000fe20007ffe0ff */
[----:B------:R-:W4:Y:S01]  /*0790*/  @P1 LDG.E R11, desc[UR4][R10.64] ;  /* 0x000000040a0b1981 */ /* 0x000f22000c1e1900 */
[----:B------:R-:W0:Y:S01]  /*07a0*/  LDC.64 R6, c[0x0][0x388] ;  /* 0x0000e200ff067b82 */ /* 0x000e220000000a00 */
        /* <DEDUP_REMOVED lines=16> */
.L_x_22:
[----:B------:R-:W0:Y:S01]  /*08b0*/  LDC.64 R2, c[0x0][0x390] ;  /* 0x0000e400ff027b82 */ /* 0x000e220000000a00 */
[----:B------:R-:W-:-:S04]  /*08c0*/  IMAD R17, R16, R17, R0 ;  /* 0x0000001110117224 */ /* 0x000fc800078e0200 */
[----:B0-----:R-:W-:-:S05]  /*08d0*/  IMAD.WIDE R2, R17, 0x4, R2 ;  /* 0x0000000411027825 */ /* 0x001fca00078e0202 */
[----:B------:R-:W-:Y:S01]  /*08e0*/  STG.E desc[UR4][R2.64], R24 ;  /* 0x0000001802007986 */ /* 0x000fe2000c101904 */
[----:B------:R-:W-:Y:S05]  /*08f0*/  EXIT ;  /* 0x000000000000794d */ /* 0x000fea0003800000 */
.L_x_26:
        /* <DEDUP_REMOVED lines=16> */
.L_x_35:


//--------------------- .text._Z6matAddPfS_S_ii   --------------------------
	.section	.text._Z6matAddPfS_S_ii,"ax",@progbits
	.align	128
        .global         _Z6matAddPfS_S_ii
        .type           _Z6matAddPfS_S_ii,@function
        .size           _Z6matAddPfS_S_ii,(.L_x_36 - _Z6matAddPfS_S_ii)
        .other          _Z6matAddPfS_S_ii,@"STO_CUDA_ENTRY STV_DEFAULT"
_Z6matAddPfS_S_ii:
.text._Z6matAddPfS_S_ii:
        /* <DEDUP_REMOVED lines=13> */
[----:B------:R-:W0:Y:S01]  /*00d0*/  LDC.64 R4, c[0x0][0x388] ;  /* 0x0000e200ff047b82 */ /* 0x000e220000000a00 */
[----:B------:R-:W1:Y:S01]  /*00e0*/  LDCU.64 UR4, c[0x0][0x358] ;  /* 0x00006b00ff0477ac */ /* 0x000e620008000a00 */
[----:B------:R-:W-:-:S06]  /*00f0*/  IMAD R9, R0, UR7, R7 ;  /* 0x0000000700097c24 */ /* 0x000fcc000f8e0207 */
[----:B------:R-:W2:Y:S01]  /*0100*/  LDC.64 R2, c[0x0][0x380] ;  /* 0x0000e000ff027b82 */ /* 0x000ea20000000a00 */
[----:B0-----:R-:W-:-:S07]  /*0110*/  IMAD.WIDE R4, R7, 0x4, R4 ;  /* 0x0000000407047825 */ /* 0x001fce00078e0204 */
[----:B------:R-:W0:Y:S01]  /*0120*/  LDC.64 R6, c[0x0][0x390] ;  /* 0x0000e400ff067b82 */ /* 0x000e220000000a00 */
[----:B-1----:R-:W3:Y:S01]  /*0130*/  LDG.E R5, desc[UR4][R4.64] ;  /* 0x0000000404057981 */ /* 0x002ee2000c1e1900 */
[----:B--2---:R-:W-:-:S06]  /*0140*/  IMAD.WIDE R2, R9, 0x4, R2 ;  /* 0x0000000409027825 */ /* 0x004fcc00078e0202 */
[----:B------:R-:W3:Y:S01]  /*0150*/  LDG.E R2, desc[UR4][R2.64] ;  /* 0x0000000402027981 */ /* 0x000ee2000c1e1900 */
[----:B0-----:R-:W-:-:S04]  /*0160*/  IMAD.WIDE R6, R9, 0x4, R6 ;  /* 0x0000000409067825 */ /* 0x001fc800078e0206 */
[----:B---3--:R-:W-:-:S05]  /*0170*/  FADD R9, R2, R5 ;  /* 0x0000000502097221 */ /* 0x008fca0000000000 */
[----:B------:R-:W-:Y:S01]  /*0180*/  STG.E desc[UR4][R6.64], R9 ;  /* 0x0000000906007986 */ /* 0x000fe2000c101904 */
[----:B------:R-:W-:Y:S05]  /*0190*/  EXIT ;  /* 0x000000000000794d */ /* 0x000fea0003800000 */
.L_x_27:
        /* <DEDUP_REMOVED lines=14> */
.L_x_36:


//--------------------- .nv.shared.reserved.0     --------------------------
	.section	.nv.shared.reserved.0,"aw",@nobits
	.weak		__nv_reservedSMEM_offset_0_alias
	.size		__nv_reservedSMEM_offset_0_alias, 0, 64
	.other		__nv_reservedSMEM_offset_0_alias,@"STO_CUDA_RESERVED_SHARED STV_DEFAULT"
__nv_reservedSMEM_offset_0_alias:
	.zero		0
	.zero		64


//--------------------- .nv.constant0._Z12updateBiasesPfS_fi --------------------------
	.section	.nv.constant0._Z12updateBiasesPfS_fi,"a",@progbits
	.sectionflags	@""
	.align	4
.nv.constant0._Z12updateBiasesPfS_fi:
	.zero		920


//--------------------- .nv.constant0._Z13updateWeightsPfS_S_fiii --------------------------
	.section	.nv.constant0._Z13updateWeightsPfS_S_fiii,"a",@progbits
	.sectionflags	@""
	.align	4
.nv.constant0._Z13updateWeightsPfS_S_fiii:
	.zero		936


//--------------------- .nv.constant0._Z14gradientHiddenPfS_S_S_iii --------------------------
	.section	.nv.constant0._Z14gradientHiddenPfS_S_S_iii,"a",@progbits
	.sectionflags	@""
	.align	4
.nv.constant0._Z14gradientHiddenPfS_S_S_iii:
	.zero		940


//--------------------- .nv.constant0._Z14gradientOutputPfS_S_i --------------------------
	.section	.nv.constant0._Z14gradientOutputPfS_S_i,"a",@progbits
	.sectionflags	@""
	.align	4
.nv.constant0._Z14gradientOutputPfS_S_i:
	.zero		924


//--------------------- .nv.constant0._Z16crossEntropyLossPfS_S_i --------------------------
	.section	.nv.constant0._Z16crossEntropyLossPfS_S_i,"a",@progbits
	.sectionflags	@""
	.align	4
.nv.constant0._Z16crossEntropyLossPfS_S_i:
	.zero		924


//--------------------- .nv.constant0._Z17sigmoidActivationPfi --------------------------
	.section	.nv.constant0._Z17sigmoidActivationPfi,"a",@progbits
	.sectionflags	@""
	.align	4
.nv.constant0._Z17sigmoidActivationPfi:
	.zero		908


//--------------------- .nv.constant0._Z6matMulPfS_S_iii --------------------------
	.section	.nv.constant0._Z6matMulPfS_S_iii,"a",@progbits
	.sectionflags	@""
	.align	4
.nv.constant0._Z6matMulPfS_S_iii:
	.zero		932


//--------------------- .nv.constant0._Z6matAddPfS_S_ii --------------------------
	.section	.nv.constant0._Z6matAddPfS_S_ii,"a",@progbits
	.sectionflags	@""
	.align	4
.nv.constant0._Z6matAddPfS_S_ii:
	.zero		928


//--------------------- SYMBOLS --------------------------

	.type		.nv.reservedSmem.offset0,@object
	.size		.nv.reservedSmem.offset0,0x4
